//
// Generated by NVIDIA NVVM Compiler
//
// Compiler Build ID: CL-36424714
// Cuda compilation tools, release 13.0, V13.0.88
// Based on NVVM 20.0.0
//

.version 9.0
.target sm_100
.address_size 64

	// .globl	_Z11slow_kernelPiS_
// _ZZ18slow_kernel_sharedPiS_E8temp_arr has been demoted
// _ZZ18fast_kernel_sharedPiS_E8temp_arr has been demoted

.visible .entry _Z11slow_kernelPiS_(
	.param .u64 .ptr .align 1 _Z11slow_kernelPiS__param_0,
	.param .u64 .ptr .align 1 _Z11slow_kernelPiS__param_1
)
{
	.reg .pred 	%p<17>;
	.reg .b32 	%r<95>;
	.reg .b64 	%rd<17>;

	ld.param.u64 	%rd4, [_Z11slow_kernelPiS__param_0];
	ld.param.u64 	%rd3, [_Z11slow_kernelPiS__param_1];
	cvta.to.global.u64 	%rd1, %rd4;
	mov.u32 	%r1, %tid.x;
	mov.u32 	%r2, %ctaid.x;
	mov.u32 	%r27, %ntid.x;
	mad.lo.s32 	%r3, %r2, %r27, %r1;
	mov.u32 	%r28, %nctaid.x;
	mul.lo.s32 	%r4, %r27, %r28;
	setp.gt.s32 	%p1, %r3, 10485759;
	mov.b32 	%r94, 0;
	@%p1 bra 	$L__BB0_7;
	add.s32 	%r31, %r3, %r4;
	max.s32 	%r32, %r31, 10485760;
	setp.lt.s32 	%p2, %r31, 10485760;
	selp.u32 	%r33, 1, 0, %p2;
	add.s32 	%r34, %r31, %r33;
	sub.s32 	%r35, %r32, %r34;
	div.u32 	%r36, %r35, %r4;
	add.s32 	%r37, %r36, %r33;
	add.s32 	%r5, %r37, 1;
	and.b32  	%r6, %r5, 3;
	setp.lt.u32 	%p3, %r37, 3;
	mov.b32 	%r94, 0;
	mov.u32 	%r90, %r3;
	@%p3 bra 	$L__BB0_4;
	and.b32  	%r39, %r5, -4;
	shl.b32 	%r7, %r4, 2;
	neg.s32 	%r85, %r39;
	mov.b32 	%r94, 0;
	mul.wide.s32 	%rd7, %r4, 4;
	mov.u32 	%r90, %r3;
$L__BB0_3:
	mul.wide.s32 	%rd5, %r90, 4;
	add.s64 	%rd6, %rd1, %rd5;
	ld.global.u32 	%r40, [%rd6];
	add.s32 	%r41, %r40, %r94;
	add.s64 	%rd8, %rd6, %rd7;
	ld.global.u32 	%r42, [%rd8];
	add.s32 	%r43, %r42, %r41;
	add.s64 	%rd9, %rd8, %rd7;
	ld.global.u32 	%r44, [%rd9];
	add.s32 	%r45, %r44, %r43;
	add.s64 	%rd10, %rd9, %rd7;
	ld.global.u32 	%r46, [%rd10];
	add.s32 	%r94, %r46, %r45;
	add.s32 	%r90, %r90, %r7;
	add.s32 	%r85, %r85, 4;
	setp.ne.s32 	%p4, %r85, 0;
	@%p4 bra 	$L__BB0_3;
$L__BB0_4:
	setp.eq.s32 	%p5, %r6, 0;
	@%p5 bra 	$L__BB0_7;
	neg.s32 	%r91, %r6;
$L__BB0_6:
	.pragma "nounroll";
	mul.wide.s32 	%rd11, %r90, 4;
	add.s64 	%rd12, %rd1, %rd11;
	ld.global.u32 	%r47, [%rd12];
	add.s32 	%r94, %r47, %r94;
	add.s32 	%r90, %r90, %r4;
	add.s32 	%r91, %r91, 1;
	setp.ne.s32 	%p6, %r91, 0;
	@%p6 bra 	$L__BB0_6;
$L__BB0_7:
	mul.wide.s32 	%rd13, %r3, 4;
	add.s64 	%rd2, %rd1, %rd13;
	st.global.u32 	[%rd2], %r94;
	bar.sync 	0;
	and.b32  	%r48, %r3, 1;
	setp.eq.b32 	%p7, %r48, 1;
	@%p7 bra 	$L__BB0_9;
	ld.global.u32 	%r49, [%rd2+4];
	ld.global.u32 	%r50, [%rd2];
	add.s32 	%r51, %r50, %r49;
	st.global.u32 	[%rd2], %r51;
$L__BB0_9:
	bar.sync 	0;
	and.b32  	%r52, %r3, 3;
	setp.ne.s32 	%p8, %r52, 0;
	@%p8 bra 	$L__BB0_11;
	ld.global.u32 	%r53, [%rd2+8];
	ld.global.u32 	%r54, [%rd2];
	add.s32 	%r55, %r54, %r53;
	st.global.u32 	[%rd2], %r55;
$L__BB0_11:
	bar.sync 	0;
	and.b32  	%r56, %r3, 7;
	setp.ne.s32 	%p9, %r56, 0;
	@%p9 bra 	$L__BB0_13;
	ld.global.u32 	%r57, [%rd2+16];
	ld.global.u32 	%r58, [%rd2];
	add.s32 	%r59, %r58, %r57;
	st.global.u32 	[%rd2], %r59;
$L__BB0_13:
	bar.sync 	0;
	and.b32  	%r60, %r3, 15;
	setp.ne.s32 	%p10, %r60, 0;
	@%p10 bra 	$L__BB0_15;
	ld.global.u32 	%r61, [%rd2+32];
	ld.global.u32 	%r62, [%rd2];
	add.s32 	%r63, %r62, %r61;
	st.global.u32 	[%rd2], %r63;
$L__BB0_15:
	bar.sync 	0;
	and.b32  	%r64, %r3, 31;
	setp.ne.s32 	%p11, %r64, 0;
	@%p11 bra 	$L__BB0_17;
	ld.global.u32 	%r65, [%rd2+64];
	ld.global.u32 	%r66, [%rd2];
	add.s32 	%r67, %r66, %r65;
	st.global.u32 	[%rd2], %r67;
$L__BB0_17:
	bar.sync 	0;
	and.b32  	%r68, %r3, 63;
	setp.ne.s32 	%p12, %r68, 0;
	@%p12 bra 	$L__BB0_19;
	ld.global.u32 	%r69, [%rd2+128];
	ld.global.u32 	%r70, [%rd2];
	add.s32 	%r71, %r70, %r69;
	st.global.u32 	[%rd2], %r71;
$L__BB0_19:
	bar.sync 	0;
	and.b32  	%r72, %r3, 127;
	setp.ne.s32 	%p13, %r72, 0;
	@%p13 bra 	$L__BB0_21;
	ld.global.u32 	%r73, [%rd2+256];
	ld.global.u32 	%r74, [%rd2];
	add.s32 	%r75, %r74, %r73;
	st.global.u32 	[%rd2], %r75;
$L__BB0_21:
	bar.sync 	0;
	and.b32  	%r76, %r3, 255;
	setp.ne.s32 	%p14, %r76, 0;
	@%p14 bra 	$L__BB0_23;
	ld.global.u32 	%r77, [%rd2+512];
	ld.global.u32 	%r78, [%rd2];
	add.s32 	%r79, %r78, %r77;
	st.global.u32 	[%rd2], %r79;
$L__BB0_23:
	bar.sync 	0;
	and.b32  	%r80, %r3, 511;
	setp.ne.s32 	%p15, %r80, 0;
	@%p15 bra 	$L__BB0_25;
	ld.global.u32 	%r81, [%rd2+1024];
	ld.global.u32 	%r82, [%rd2];
	add.s32 	%r83, %r82, %r81;
	st.global.u32 	[%rd2], %r83;
$L__BB0_25:
	bar.sync 	0;
	setp.ne.s32 	%p16, %r1, 0;
	@%p16 bra 	$L__BB0_27;
	ld.global.u32 	%r84, [%rd2];
	cvta.to.global.u64 	%rd14, %rd3;
	mul.wide.u32 	%rd15, %r2, 4;
	add.s64 	%rd16, %rd14, %rd15;
	st.global.u32 	[%rd16], %r84;
$L__BB0_27:
	ret;

}
	// .globl	_Z11fast_kernelPiS_
.visible .entry _Z11fast_kernelPiS_(
	.param .u64 .ptr .align 1 _Z11fast_kernelPiS__param_0,
	.param .u64 .ptr .align 1 _Z11fast_kernelPiS__param_1
)
{
	.reg .pred 	%p<17>;
	.reg .b32 	%r<95>;
	.reg .b64 	%rd<35>;

	ld.param.u64 	%rd4, [_Z11fast_kernelPiS__param_0];
	ld.param.u64 	%rd3, [_Z11fast_kernelPiS__param_1];
	cvta.to.global.u64 	%rd1, %rd4;
	mov.u32 	%r1, %ctaid.x;
	mov.u32 	%r28, %ntid.x;
	mul.lo.s32 	%r2, %r1, %r28;
	mov.u32 	%r3, %tid.x;
	add.s32 	%r4, %r2, %r3;
	mov.u32 	%r29, %nctaid.x;
	mul.lo.s32 	%r5, %r28, %r29;
	setp.gt.s32 	%p1, %r4, 10485759;
	mov.b32 	%r94, 0;
	@%p1 bra 	$L__BB1_7;
	add.s32 	%r32, %r4, %r5;
	max.s32 	%r33, %r32, 10485760;
	setp.lt.s32 	%p2, %r32, 10485760;
	selp.u32 	%r34, 1, 0, %p2;
	add.s32 	%r35, %r32, %r34;
	sub.s32 	%r36, %r33, %r35;
	div.u32 	%r37, %r36, %r5;
	add.s32 	%r38, %r37, %r34;
	add.s32 	%r6, %r38, 1;
	and.b32  	%r7, %r6, 3;
	setp.lt.u32 	%p3, %r38, 3;
	mov.b32 	%r94, 0;
	mov.u32 	%r90, %r4;
	@%p3 bra 	$L__BB1_4;
	and.b32  	%r40, %r6, -4;
	shl.b32 	%r8, %r5, 2;
	neg.s32 	%r85, %r40;
	mov.b32 	%r94, 0;
	mul.wide.s32 	%rd7, %r5, 4;
	mov.u32 	%r90, %r4;
$L__BB1_3:
	mul.wide.s32 	%rd5, %r90, 4;
	add.s64 	%rd6, %rd1, %rd5;
	ld.global.u32 	%r41, [%rd6];
	add.s32 	%r42, %r41, %r94;
	add.s64 	%rd8, %rd6, %rd7;
	ld.global.u32 	%r43, [%rd8];
	add.s32 	%r44, %r43, %r42;
	add.s64 	%rd9, %rd8, %rd7;
	ld.global.u32 	%r45, [%rd9];
	add.s32 	%r46, %r45, %r44;
	add.s64 	%rd10, %rd9, %rd7;
	ld.global.u32 	%r47, [%rd10];
	add.s32 	%r94, %r47, %r46;
	add.s32 	%r90, %r90, %r8;
	add.s32 	%r85, %r85, 4;
	setp.ne.s32 	%p4, %r85, 0;
	@%p4 bra 	$L__BB1_3;
$L__BB1_4:
	setp.eq.s32 	%p5, %r7, 0;
	@%p5 bra 	$L__BB1_7;
	neg.s32 	%r91, %r7;
$L__BB1_6:
	.pragma "nounroll";
	mul.wide.s32 	%rd11, %r90, 4;
	add.s64 	%rd12, %rd1, %rd11;
	ld.global.u32 	%r48, [%rd12];
	add.s32 	%r94, %r48, %r94;
	add.s32 	%r90, %r90, %r5;
	add.s32 	%r91, %r91, 1;
	setp.ne.s32 	%p6, %r91, 0;
	@%p6 bra 	$L__BB1_6;
$L__BB1_7:
	mul.wide.s32 	%rd13, %r4, 4;
	add.s64 	%rd2, %rd1, %rd13;
	st.global.u32 	[%rd2], %r94;
	bar.sync 	0;
	setp.gt.u32 	%p7, %r3, 255;
	@%p7 bra 	$L__BB1_9;
	shl.b32 	%r49, %r3, 2;
	cvt.u64.u32 	%rd14, %r49;
	add.s64 	%rd15, %rd2, %rd14;
	ld.global.u32 	%r50, [%rd15+4];
	ld.global.u32 	%r51, [%rd15];
	add.s32 	%r52, %r51, %r50;
	st.global.u32 	[%rd15], %r52;
$L__BB1_9:
	bar.sync 	0;
	setp.gt.u32 	%p8, %r3, 127;
	@%p8 bra 	$L__BB1_11;
	mad.lo.s32 	%r53, %r3, 3, %r4;
	mul.wide.s32 	%rd16, %r53, 4;
	add.s64 	%rd17, %rd1, %rd16;
	ld.global.u32 	%r54, [%rd17+8];
	ld.global.u32 	%r55, [%rd17];
	add.s32 	%r56, %r55, %r54;
	st.global.u32 	[%rd17], %r56;
$L__BB1_11:
	bar.sync 	0;
	setp.gt.u32 	%p9, %r3, 63;
	@%p9 bra 	$L__BB1_13;
	mad.lo.s32 	%r57, %r3, 7, %r4;
	mul.wide.s32 	%rd18, %r57, 4;
	add.s64 	%rd19, %rd1, %rd18;
	ld.global.u32 	%r58, [%rd19+16];
	ld.global.u32 	%r59, [%rd19];
	add.s32 	%r60, %r59, %r58;
	st.global.u32 	[%rd19], %r60;
$L__BB1_13:
	bar.sync 	0;
	setp.gt.u32 	%p10, %r3, 31;
	@%p10 bra 	$L__BB1_15;
	mad.lo.s32 	%r61, %r3, 15, %r4;
	mul.wide.s32 	%rd20, %r61, 4;
	add.s64 	%rd21, %rd1, %rd20;
	ld.global.u32 	%r62, [%rd21+32];
	ld.global.u32 	%r63, [%rd21];
	add.s32 	%r64, %r63, %r62;
	st.global.u32 	[%rd21], %r64;
$L__BB1_15:
	bar.sync 	0;
	setp.gt.u32 	%p11, %r3, 15;
	@%p11 bra 	$L__BB1_17;
	mad.lo.s32 	%r65, %r3, 31, %r4;
	mul.wide.s32 	%rd22, %r65, 4;
	add.s64 	%rd23, %rd1, %rd22;
	ld.global.u32 	%r66, [%rd23+64];
	ld.global.u32 	%r67, [%rd23];
	add.s32 	%r68, %r67, %r66;
	st.global.u32 	[%rd23], %r68;
$L__BB1_17:
	bar.sync 	0;
	setp.gt.u32 	%p12, %r3, 7;
	@%p12 bra 	$L__BB1_19;
	mad.lo.s32 	%r69, %r3, 63, %r4;
	mul.wide.s32 	%rd24, %r69, 4;
	add.s64 	%rd25, %rd1, %rd24;
	ld.global.u32 	%r70, [%rd25+128];
	ld.global.u32 	%r71, [%rd25];
	add.s32 	%r72, %r71, %r70;
	st.global.u32 	[%rd25], %r72;
$L__BB1_19:
	bar.sync 	0;
	setp.gt.u32 	%p13, %r3, 3;
	@%p13 bra 	$L__BB1_21;
	mad.lo.s32 	%r73, %r3, 127, %r4;
	mul.wide.s32 	%rd26, %r73, 4;
	add.s64 	%rd27, %rd1, %rd26;
	ld.global.u32 	%r74, [%rd27+256];
	ld.global.u32 	%r75, [%rd27];
	add.s32 	%r76, %r75, %r74;
	st.global.u32 	[%rd27], %r76;
$L__BB1_21:
	bar.sync 	0;
	setp.gt.u32 	%p14, %r3, 1;
	@%p14 bra 	$L__BB1_23;
	mad.lo.s32 	%r77, %r3, 255, %r4;
	mul.wide.s32 	%rd28, %r77, 4;
	add.s64 	%rd29, %rd1, %rd28;
	ld.global.u32 	%r78, [%rd29+512];
	ld.global.u32 	%r79, [%rd29];
	add.s32 	%r80, %r79, %r78;
	st.global.u32 	[%rd29], %r80;
$L__BB1_23:
	bar.sync 	0;
	setp.ne.s32 	%p15, %r3, 0;
	@%p15 bra 	$L__BB1_25;
	mul.wide.s32 	%rd30, %r2, 4;
	add.s64 	%rd31, %rd1, %rd30;
	ld.global.u32 	%r81, [%rd31+1024];
	ld.global.u32 	%r82, [%rd31];
	add.s32 	%r83, %r82, %r81;
	st.global.u32 	[%rd31], %r83;
$L__BB1_25:
	setp.ne.s32 	%p16, %r3, 0;
	bar.sync 	0;
	@%p16 bra 	$L__BB1_27;
	ld.global.u32 	%r84, [%rd2];
	cvta.to.global.u64 	%rd32, %rd3;
	mul.wide.u32 	%rd33, %r1, 4;
	add.s64 	%rd34, %rd32, %rd33;
	st.global.u32 	[%rd34], %r84;
$L__BB1_27:
	ret;

}
	// .globl	_Z18slow_kernel_sharedPiS_
.visible .entry _Z18slow_kernel_sharedPiS_(
	.param .u64 .ptr .align 1 _Z18slow_kernel_sharedPiS__param_0,
	.param .u64 .ptr .align 1 _Z18slow_kernel_sharedPiS__param_1
)
{
	.reg .pred 	%p<17>;
	.reg .b32 	%r<98>;
	.reg .b64 	%rd<15>;
	// demoted variable
	.shared .align 4 .b8 _ZZ18slow_kernel_sharedPiS_E8temp_arr[2048];
	ld.param.u64 	%rd3, [_Z18slow_kernel_sharedPiS__param_0];
	ld.param.u64 	%rd2, [_Z18slow_kernel_sharedPiS__param_1];
	cvta.to.global.u64 	%rd1, %rd3;
	mov.u32 	%r1, %tid.x;
	mov.u32 	%r2, %ctaid.x;
	mov.u32 	%r28, %ntid.x;
	mad.lo.s32 	%r3, %r2, %r28, %r1;
	mov.u32 	%r29, %nctaid.x;
	mul.lo.s32 	%r4, %r28, %r29;
	setp.gt.s32 	%p1, %r3, 10485759;
	mov.b32 	%r97, 0;
	@%p1 bra 	$L__BB2_7;
	add.s32 	%r32, %r3, %r4;
	max.s32 	%r33, %r32, 10485760;
	setp.lt.s32 	%p2, %r32, 10485760;
	selp.u32 	%r34, 1, 0, %p2;
	add.s32 	%r35, %r32, %r34;
	sub.s32 	%r36, %r33, %r35;
	div.u32 	%r37, %r36, %r4;
	add.s32 	%r38, %r37, %r34;
	add.s32 	%r5, %r38, 1;
	and.b32  	%r6, %r5, 3;
	setp.lt.u32 	%p3, %r38, 3;
	mov.b32 	%r97, 0;
	mov.u32 	%r93, %r3;
	@%p3 bra 	$L__BB2_4;
	and.b32  	%r40, %r5, -4;
	shl.b32 	%r7, %r4, 2;
	neg.s32 	%r88, %r40;
	mov.b32 	%r97, 0;
	mul.wide.s32 	%rd6, %r4, 4;
	mov.u32 	%r93, %r3;
$L__BB2_3:
	mul.wide.s32 	%rd4, %r93, 4;
	add.s64 	%rd5, %rd1, %rd4;
	ld.global.u32 	%r41, [%rd5];
	add.s32 	%r42, %r41, %r97;
	add.s64 	%rd7, %rd5, %rd6;
	ld.global.u32 	%r43, [%rd7];
	add.s32 	%r44, %r43, %r42;
	add.s64 	%rd8, %rd7, %rd6;
	ld.global.u32 	%r45, [%rd8];
	add.s32 	%r46, %r45, %r44;
	add.s64 	%rd9, %rd8, %rd6;
	ld.global.u32 	%r47, [%rd9];
	add.s32 	%r97, %r47, %r46;
	add.s32 	%r93, %r93, %r7;
	add.s32 	%r88, %r88, 4;
	setp.ne.s32 	%p4, %r88, 0;
	@%p4 bra 	$L__BB2_3;
$L__BB2_4:
	setp.eq.s32 	%p5, %r6, 0;
	@%p5 bra 	$L__BB2_7;
	neg.s32 	%r94, %r6;
$L__BB2_6:
	.pragma "nounroll";
	mul.wide.s32 	%rd10, %r93, 4;
	add.s64 	%rd11, %rd1, %rd10;
	ld.global.u32 	%r48, [%rd11];
	add.s32 	%r97, %r48, %r97;
	add.s32 	%r93, %r93, %r4;
	add.s32 	%r94, %r94, 1;
	setp.ne.s32 	%p6, %r94, 0;
	@%p6 bra 	$L__BB2_6;
$L__BB2_7:
	shl.b32 	%r49, %r1, 2;
	mov.u32 	%r50, _ZZ18slow_kernel_sharedPiS_E8temp_arr;
	add.s32 	%r26, %r50, %r49;
	st.shared.u32 	[%r26], %r97;
	bar.sync 	0;
	and.b32  	%r51, %r3, 1;
	setp.eq.b32 	%p7, %r51, 1;
	@%p7 bra 	$L__BB2_9;
	ld.shared.u32 	%r52, [%r26+4];
	ld.shared.u32 	%r53, [%r26];
	add.s32 	%r54, %r53, %r52;
	st.shared.u32 	[%r26], %r54;
$L__BB2_9:
	bar.sync 	0;
	and.b32  	%r55, %r3, 3;
	setp.ne.s32 	%p8, %r55, 0;
	@%p8 bra 	$L__BB2_11;
	ld.shared.u32 	%r56, [%r26+8];
	ld.shared.u32 	%r57, [%r26];
	add.s32 	%r58, %r57, %r56;
	st.shared.u32 	[%r26], %r58;
$L__BB2_11:
	bar.sync 	0;
	and.b32  	%r59, %r3, 7;
	setp.ne.s32 	%p9, %r59, 0;
	@%p9 bra 	$L__BB2_13;
	ld.shared.u32 	%r60, [%r26+16];
	ld.shared.u32 	%r61, [%r26];
	add.s32 	%r62, %r61, %r60;
	st.shared.u32 	[%r26], %r62;
$L__BB2_13:
	bar.sync 	0;
	and.b32  	%r63, %r3, 15;
	setp.ne.s32 	%p10, %r63, 0;
	@%p10 bra 	$L__BB2_15;
	ld.shared.u32 	%r64, [%r26+32];
	ld.shared.u32 	%r65, [%r26];
	add.s32 	%r66, %r65, %r64;
	st.shared.u32 	[%r26], %r66;
$L__BB2_15:
	bar.sync 	0;
	and.b32  	%r67, %r3, 31;
	setp.ne.s32 	%p11, %r67, 0;
	@%p11 bra 	$L__BB2_17;
	ld.shared.u32 	%r68, [%r26+64];
	ld.shared.u32 	%r69, [%r26];
	add.s32 	%r70, %r69, %r68;
	st.shared.u32 	[%r26], %r70;
$L__BB2_17:
	bar.sync 	0;
	and.b32  	%r71, %r3, 63;
	setp.ne.s32 	%p12, %r71, 0;
	@%p12 bra 	$L__BB2_19;
	ld.shared.u32 	%r72, [%r26+128];
	ld.shared.u32 	%r73, [%r26];
	add.s32 	%r74, %r73, %r72;
	st.shared.u32 	[%r26], %r74;
$L__BB2_19:
	bar.sync 	0;
	and.b32  	%r75, %r3, 127;
	setp.ne.s32 	%p13, %r75, 0;
	@%p13 bra 	$L__BB2_21;
	ld.shared.u32 	%r76, [%r26+256];
	ld.shared.u32 	%r77, [%r26];
	add.s32 	%r78, %r77, %r76;
	st.shared.u32 	[%r26], %r78;
$L__BB2_21:
	bar.sync 	0;
	and.b32  	%r79, %r3, 255;
	setp.ne.s32 	%p14, %r79, 0;
	@%p14 bra 	$L__BB2_23;
	ld.shared.u32 	%r80, [%r26+512];
	ld.shared.u32 	%r81, [%r26];
	add.s32 	%r82, %r81, %r80;
	st.shared.u32 	[%r26], %r82;
$L__BB2_23:
	bar.sync 	0;
	and.b32  	%r83, %r3, 511;
	setp.ne.s32 	%p15, %r83, 0;
	@%p15 bra 	$L__BB2_25;
	ld.shared.u32 	%r84, [%r26+1024];
	ld.shared.u32 	%r85, [%r26];
	add.s32 	%r86, %r85, %r84;
	st.shared.u32 	[%r26], %r86;
$L__BB2_25:
	bar.sync 	0;
	setp.ne.s32 	%p16, %r1, 0;
	@%p16 bra 	$L__BB2_27;
	ld.shared.u32 	%r87, [_ZZ18slow_kernel_sharedPiS_E8temp_arr];
	cvta.to.global.u64 	%rd12, %rd2;
	mul.wide.u32 	%rd13, %r2, 4;
	add.s64 	%rd14, %rd12, %rd13;
	st.global.u32 	[%rd14], %r87;
$L__BB2_27:
	ret;

}
	// .globl	_Z18fast_kernel_sharedPiS_
.visible .entry _Z18fast_kernel_sharedPiS_(
	.param .u64 .ptr .align 1 _Z18fast_kernel_sharedPiS__param_0,
	.param .u64 .ptr .align 1 _Z18fast_kernel_sharedPiS__param_1
)
{
	.reg .pred 	%p<17>;
	.reg .b32 	%r<98>;
	.reg .b64 	%rd<15>;
	// demoted variable
	.shared .align 4 .b8 _ZZ18fast_kernel_sharedPiS_E8temp_arr[2048];
	ld.param.u64 	%rd3, [_Z18fast_kernel_sharedPiS__param_0];
	ld.param.u64 	%rd2, [_Z18fast_kernel_sharedPiS__param_1];
	cvta.to.global.u64 	%rd1, %rd3;
	mov.u32 	%r1, %tid.x;
	mov.u32 	%r2, %ctaid.x;
	mov.u32 	%r28, %ntid.x;
	mad.lo.s32 	%r93, %r2, %r28, %r1;
	mov.u32 	%r29, %nctaid.x;
	mul.lo.s32 	%r4, %r28, %r29;
	setp.gt.s32 	%p1, %r93, 10485759;
	mov.b32 	%r97, 0;
	@%p1 bra 	$L__BB3_7;
	add.s32 	%r32, %r93, %r4;
	max.s32 	%r33, %r32, 10485760;
	setp.lt.s32 	%p2, %r32, 10485760;
	selp.u32 	%r34, 1, 0, %p2;
	add.s32 	%r35, %r32, %r34;
	sub.s32 	%r36, %r33, %r35;
	div.u32 	%r37, %r36, %r4;
	add.s32 	%r38, %r37, %r34;
	add.s32 	%r5, %r38, 1;
	and.b32  	%r6, %r5, 3;
	setp.lt.u32 	%p3, %r38, 3;
	mov.b32 	%r97, 0;
	@%p3 bra 	$L__BB3_4;
	and.b32  	%r40, %r5, -4;
	shl.b32 	%r7, %r4, 2;
	neg.s32 	%r88, %r40;
	mov.b32 	%r97, 0;
	mul.wide.s32 	%rd6, %r4, 4;
$L__BB3_3:
	mul.wide.s32 	%rd4, %r93, 4;
	add.s64 	%rd5, %rd1, %rd4;
	ld.global.u32 	%r41, [%rd5];
	add.s32 	%r42, %r41, %r97;
	add.s64 	%rd7, %rd5, %rd6;
	ld.global.u32 	%r43, [%rd7];
	add.s32 	%r44, %r43, %r42;
	add.s64 	%rd8, %rd7, %rd6;
	ld.global.u32 	%r45, [%rd8];
	add.s32 	%r46, %r45, %r44;
	add.s64 	%rd9, %rd8, %rd6;
	ld.global.u32 	%r47, [%rd9];
	add.s32 	%r97, %r47, %r46;
	add.s32 	%r93, %r93, %r7;
	add.s32 	%r88, %r88, 4;
	setp.ne.s32 	%p4, %r88, 0;
	@%p4 bra 	$L__BB3_3;
$L__BB3_4:
	setp.eq.s32 	%p5, %r6, 0;
	@%p5 bra 	$L__BB3_7;
	neg.s32 	%r94, %r6;
$L__BB3_6:
	.pragma "nounroll";
	mul.wide.s32 	%rd10, %r93, 4;
	add.s64 	%rd11, %rd1, %rd10;
	ld.global.u32 	%r48, [%rd11];
	add.s32 	%r97, %r48, %r97;
	add.s32 	%r93, %r93, %r4;
	add.s32 	%r94, %r94, 1;
	setp.ne.s32 	%p6, %r94, 0;
	@%p6 bra 	$L__BB3_6;
$L__BB3_7:
	shl.b32 	%r49, %r1, 2;
	mov.u32 	%r50, _ZZ18fast_kernel_sharedPiS_E8temp_arr;
	add.s32 	%r26, %r50, %r49;
	st.shared.u32 	[%r26], %r97;
	bar.sync 	0;
	setp.gt.u32 	%p7, %r1, 255;
	@%p7 bra 	$L__BB3_9;
	add.s32 	%r52, %r26, %r49;
	ld.shared.u32 	%r53, [%r52+4];
	ld.shared.u32 	%r54, [%r52];
	add.s32 	%r55, %r54, %r53;
	st.shared.u32 	[%r52], %r55;
$L__BB3_9:
	bar.sync 	0;
	setp.gt.u32 	%p8, %r1, 127;
	@%p8 bra 	$L__BB3_11;
	mad.lo.s32 	%r56, %r1, 12, %r26;
	ld.shared.u32 	%r57, [%r56+8];
	ld.shared.u32 	%r58, [%r56];
	add.s32 	%r59, %r58, %r57;
	st.shared.u32 	[%r56], %r59;
$L__BB3_11:
	bar.sync 	0;
	setp.gt.u32 	%p9, %r1, 63;
	@%p9 bra 	$L__BB3_13;
	mad.lo.s32 	%r60, %r1, 28, %r26;
	ld.shared.u32 	%r61, [%r60+16];
	ld.shared.u32 	%r62, [%r60];
	add.s32 	%r63, %r62, %r61;
	st.shared.u32 	[%r60], %r63;
$L__BB3_13:
	bar.sync 	0;
	setp.gt.u32 	%p10, %r1, 31;
	@%p10 bra 	$L__BB3_15;
	mad.lo.s32 	%r64, %r1, 60, %r26;
	ld.shared.u32 	%r65, [%r64+32];
	ld.shared.u32 	%r66, [%r64];
	add.s32 	%r67, %r66, %r65;
	st.shared.u32 	[%r64], %r67;
$L__BB3_15:
	bar.sync 	0;
	setp.gt.u32 	%p11, %r1, 15;
	@%p11 bra 	$L__BB3_17;
	mad.lo.s32 	%r68, %r1, 124, %r26;
	ld.shared.u32 	%r69, [%r68+64];
	ld.shared.u32 	%r70, [%r68];
	add.s32 	%r71, %r70, %r69;
	st.shared.u32 	[%r68], %r71;
$L__BB3_17:
	bar.sync 	0;
	setp.gt.u32 	%p12, %r1, 7;
	@%p12 bra 	$L__BB3_19;
	mad.lo.s32 	%r72, %r1, 252, %r26;
	ld.shared.u32 	%r73, [%r72+128];
	ld.shared.u32 	%r74, [%r72];
	add.s32 	%r75, %r74, %r73;
	st.shared.u32 	[%r72], %r75;
$L__BB3_19:
	bar.sync 	0;
	setp.gt.u32 	%p13, %r1, 3;
	@%p13 bra 	$L__BB3_21;
	mad.lo.s32 	%r76, %r1, 508, %r26;
	ld.shared.u32 	%r77, [%r76+256];
	ld.shared.u32 	%r78, [%r76];
	add.s32 	%r79, %r78, %r77;
	st.shared.u32 	[%r76], %r79;
$L__BB3_21:
	bar.sync 	0;
	setp.gt.u32 	%p14, %r1, 1;
	@%p14 bra 	$L__BB3_23;
	mad.lo.s32 	%r80, %r1, 1020, %r26;
	ld.shared.u32 	%r81, [%r80+512];
	ld.shared.u32 	%r82, [%r80];
	add.s32 	%r83, %r82, %r81;
	st.shared.u32 	[%r80], %r83;
$L__BB3_23:
	bar.sync 	0;
	setp.ne.s32 	%p15, %r1, 0;
	@%p15 bra 	$L__BB3_25;
	ld.shared.u32 	%r84, [_ZZ18fast_kernel_sharedPiS_E8temp_arr+1024];
	ld.shared.u32 	%r85, [_ZZ18fast_kernel_sharedPiS_E8temp_arr];
	add.s32 	%r86, %r85, %r84;
	st.shared.u32 	[_ZZ18fast_kernel_sharedPiS_E8temp_arr], %r86;
$L__BB3_25:
	setp.ne.s32 	%p16, %r1, 0;
	bar.sync 	0;
	@%p16 bra 	$L__BB3_27;
	ld.shared.u32 	%r87, [_ZZ18fast_kernel_sharedPiS_E8temp_arr];
	cvta.to.global.u64 	%rd12, %rd2;
	mul.wide.u32 	%rd13, %r2, 4;
	add.s64 	%rd14, %rd12, %rd13;
	st.global.u32 	[%rd14], %r87;
$L__BB3_27:
	ret;

}


// ===== COMPILED SASS (sm_100) =====

	.target	sm_100

	.elftype	@"ET_EXEC"


//--------------------- .note.nv.tkinfo           --------------------------
	.section	.note.nv.tkinfo,"",@"SHT_NOTE"
	.sectionflags	@"SHF_NOTE_NV_TKINFO"
	.tkinfo
        /*0018*/ 	.word	0x00000002
        /*0030*/ 	.string	""
        /*0030*/ 	.string	"ptxas"
        /*0030*/ 	.string	"Cuda compilation tools, release 13.0, V13.0.88"
        /*0030*/ 	.string	"Build cuda_13.0.r13.0/compiler.36424714_0"
        /*0030*/ 	.string	"-arch sm_100 -m 64 "



//--------------------- .note.nv.cuinfo           --------------------------
	.section	.note.nv.cuinfo,"",@"SHT_NOTE"
	.sectionflags	@"SHF_NOTE_NV_CUINFO"
        /*0018*/ 	.short	0x0002
        /*001a*/ 	.short	0x0064
        /*001c*/ 	.short	0x0082
	.zero		2


//--------------------- .nv.info                  --------------------------
	.section	.nv.info,"",@"SHT_CUDA_INFO"
	.align	4


	//----- nvinfo : EIATTR_REGCOUNT
	.align		4
        /*0000*/ 	.byte	0x04, 0x2f
        /*0002*/ 	.short	(.L_1 - .L_0)
	.align		4
.L_0:
        /*0004*/ 	.word	index@(_Z11slow_kernelPiS_)
        /*0008*/ 	.word	0x00000020


	//----- nvinfo : EIATTR_FRAME_SIZE
	.align		4
.L_1:
        /*000c*/ 	.byte	0x04, 0x11
        /*000e*/ 	.short	(.L_3 - .L_2)
	.align		4
.L_2:
        /*0010*/ 	.word	index@(_Z11slow_kernelPiS_)
        /*0014*/ 	.word	0x00000000


	//----- nvinfo : EIATTR_REGCOUNT
	.align		4
.L_3:
        /*0018*/ 	.byte	0x04, 0x2f
        /*001a*/ 	.short	(.L_5 - .L_4)
	.align		4
.L_4:
        /*001c*/ 	.word	index@(_Z11fast_kernelPiS_)
        /*0020*/ 	.word	0x00000020


	//----- nvinfo : EIATTR_FRAME_SIZE
	.align		4
.L_5:
        /*0024*/ 	.byte	0x04, 0x11
        /*0026*/ 	.short	(.L_7 - .L_6)
	.align		4
.L_6:
        /*0028*/ 	.word	index@(_Z11fast_kernelPiS_)
        /*002c*/ 	.word	0x00000000


	//----- nvinfo : EIATTR_REGCOUNT
	.align		4
.L_7:
        /*0030*/ 	.byte	0x04, 0x2f
        /*0032*/ 	.short	(.L_9 - .L_8)
	.align		4
.L_8:
        /*0034*/ 	.word	index@(_Z18slow_kernel_sharedPiS_)
        /*0038*/ 	.word	0x00000020


	//----- nvinfo : EIATTR_FRAME_SIZE
	.align		4
.L_9:
        /*003c*/ 	.byte	0x04, 0x11
        /*003e*/ 	.short	(.L_11 - .L_10)
	.align		4
.L_10:
        /*0040*/ 	.word	index@(_Z18slow_kernel_sharedPiS_)
        /*0044*/ 	.word	0x00000000


	//----- nvinfo : EIATTR_REGCOUNT
	.align		4
.L_11:
        /*0048*/ 	.byte	0x04, 0x2f
        /*004a*/ 	.short	(.L_13 - .L_12)
	.align		4
.L_12:
        /*004c*/ 	.word	index@(_Z18fast_kernel_sharedPiS_)
        /*0050*/ 	.word	0x00000020


	//----- nvinfo : EIATTR_FRAME_SIZE
	.align		4
.L_13:
        /*0054*/ 	.byte	0x04, 0x11
        /*0056*/ 	.short	(.L_15 - .L_14)
	.align		4
.L_14:
        /*0058*/ 	.word	index@(_Z18fast_kernel_sharedPiS_)
        /*005c*/ 	.word	0x00000000


	//----- nvinfo : EIATTR_MIN_STACK_SIZE
	.align		4
.L_15:
        /*0060*/ 	.byte	0x04, 0x12
        /*0062*/ 	.short	(.L_17 - .L_16)
	.align		4
.L_16:
        /*0064*/ 	.word	index@(_Z18fast_kernel_sharedPiS_)
        /*0068*/ 	.word	0x00000000


	//----- nvinfo : EIATTR_MIN_STACK_SIZE
	.align		4
.L_17:
        /*006c*/ 	.byte	0x04, 0x12
        /*006e*/ 	.short	(.L_19 - .L_18)
	.align		4
.L_18:
        /*0070*/ 	.word	index@(_Z18slow_kernel_sharedPiS_)
        /*0074*/ 	.word	0x00000000


	//----- nvinfo : EIATTR_MIN_STACK_SIZE
	.align		4
.L_19:
        /*0078*/ 	.byte	0x04, 0x12
        /*007a*/ 	.short	(.L_21 - .L_20)
	.align		4
.L_20:
        /*007c*/ 	.word	index@(_Z11fast_kernelPiS_)
        /*0080*/ 	.word	0x00000000


	//----- nvinfo : EIATTR_MIN_STACK_SIZE
	.align		4
.L_21:
        /*0084*/ 	.byte	0x04, 0x12
        /*0086*/ 	.short	(.L_23 - .L_22)
	.align		4
.L_22:
        /*0088*/ 	.word	index@(_Z11slow_kernelPiS_)
        /*008c*/ 	.word	0x00000000
.L_23:


//--------------------- .nv.compat                --------------------------
	.section	.nv.compat,"",@"SHT_CUDA_COMPAT_INFO"
	.align	4
        /*0000*/ 	.byte	0x02, 0x09, 0x00, 0x00, 0x02, 0x02, 0x01, 0x00, 0x02, 0x05, 0x05, 0x00, 0x03, 0x07, 0x01, 0x01
        /*0010*/ 	.byte	0x02, 0x03, 0x00, 0x00, 0x02, 0x06, 0x01, 0x00, 0x04, 0x0b, 0x08, 0x00, 0x09, 0x00, 0x00, 0x00
        /*0020*/ 	.byte	0x00, 0x00, 0x00, 0x00


//--------------------- .nv.info._Z18fast_kernel_sharedPiS_ --------------------------
	.section	.nv.info._Z18fast_kernel_sharedPiS_,"",@"SHT_CUDA_INFO"
	.sectionflags	@""
	.align	4


	//----- nvinfo : EIATTR_CUDA_API_VERSION
	.align		4
        /*0000*/ 	.byte	0x04, 0x37
        /*0002*/ 	.short	(.L_25 - .L_24)
.L_24:
        /*0004*/ 	.word	0x00000082


	//----- nvinfo : EIATTR_KPARAM_INFO
	.align		4
.L_25:
        /*0008*/ 	.byte	0x04, 0x17
        /*000a*/ 	.short	(.L_27 - .L_26)
.L_26:
        /*000c*/ 	.word	0x00000000
        /*0010*/ 	.short	0x0001
        /*0012*/ 	.short	0x0008
        /*0014*/ 	.byte	0x00, 0xf5, 0x21, 0x00


	//----- nvinfo : EIATTR_KPARAM_INFO
	.align		4
.L_27:
        /*0018*/ 	.byte	0x04, 0x17
        /*001a*/ 	.short	(.L_29 - .L_28)
.L_28:
        /*001c*/ 	.word	0x00000000
        /*0020*/ 	.short	0x0000
        /*0022*/ 	.short	0x0000
        /*0024*/ 	.byte	0x00, 0xf5, 0x21, 0x00


	//----- nvinfo : EIATTR_SPARSE_MMA_MASK
	.align		4
.L_29:
        /*0028*/ 	.byte	0x03, 0x50
        /*002a*/ 	.short	0x0000


	//----- nvinfo : EIATTR_MAXREG_COUNT
	.align		4
        /*002c*/ 	.byte	0x03, 0x1b
        /*002e*/ 	.short	0x00ff


	//----- nvinfo : EIATTR_NUM_BARRIERS
	.align		4
        /*0030*/ 	.byte	0x02, 0x4c
        /*0032*/ 	.byte	0x01
	.zero		1


	//----- nvinfo : EIATTR_MERCURY_ISA_VERSION
	.align		4
        /*0034*/ 	.byte	0x03, 0x5f
        /*0036*/ 	.short	0x0101


	//----- nvinfo : EIATTR_VRC_CTA_INIT_COUNT
	.align		4
        /*0038*/ 	.byte	0x02, 0x4a
	.zero		1
	.zero		1


	//----- nvinfo : EIATTR_EXIT_INSTR_OFFSETS
	.align		4
        /*003c*/ 	.byte	0x04, 0x1c
        /*003e*/ 	.short	(.L_31 - .L_30)


	//   ....[0]....
.L_30:
        /*0040*/ 	.word	0x00000ea0


	//   ....[1]....
        /*0044*/ 	.word	0x00000ef0


	//----- nvinfo : EIATTR_CRS_STACK_SIZE
	.align		4
.L_31:
        /*0048*/ 	.byte	0x04, 0x1e
        /*004a*/ 	.short	(.L_33 - .L_32)
.L_32:
        /*004c*/ 	.word	0x00000000


	//----- nvinfo : EIATTR_CBANK_PARAM_SIZE
	.align		4
.L_33:
        /*0050*/ 	.byte	0x03, 0x19
        /*0052*/ 	.short	0x0010


	//----- nvinfo : EIATTR_PARAM_CBANK
	.align		4
        /*0054*/ 	.byte	0x04, 0x0a
        /*0056*/ 	.short	(.L_35 - .L_34)
	.align		4
.L_34:
        /*0058*/ 	.word	index@(.nv.constant0._Z18fast_kernel_sharedPiS_)
        /*005c*/ 	.short	0x0380
        /*005e*/ 	.short	0x0010


	//----- nvinfo : EIATTR_SW_WAR
	.align		4
.L_35:
        /*0060*/ 	.byte	0x04, 0x36
        /*0062*/ 	.short	(.L_37 - .L_36)
.L_36:
        /*0064*/ 	.word	0x00000008
.L_37:


//--------------------- .nv.info._Z18slow_kernel_sharedPiS_ --------------------------
	.section	.nv.info._Z18slow_kernel_sharedPiS_,"",@"SHT_CUDA_INFO"
	.sectionflags	@""
	.align	4


	//----- nvinfo : EIATTR_CUDA_API_VERSION
	.align		4
        /*0000*/ 	.byte	0x04, 0x37
        /*0002*/ 	.short	(.L_39 - .L_38)
.L_38:
        /*0004*/ 	.word	0x00000082


	//----- nvinfo : EIATTR_KPARAM_INFO
	.align		4
.L_39:
        /*0008*/ 	.byte	0x04, 0x17
        /*000a*/ 	.short	(.L_41 - .L_40)
.L_40:
        /*000c*/ 	.word	0x00000000
        /*0010*/ 	.short	0x0001
        /*0012*/ 	.short	0x0008
        /*0014*/ 	.byte	0x00, 0xf5, 0x21, 0x00


	//----- nvinfo : EIATTR_KPARAM_INFO
	.align		4
.L_41:
        /*0018*/ 	.byte	0x04, 0x17
        /*001a*/ 	.short	(.L_43 - .L_42)
.L_42:
        /*001c*/ 	.word	0x00000000
        /*0020*/ 	.short	0x0000
        /*0022*/ 	.short	0x0000
        /*0024*/ 	.byte	0x00, 0xf5, 0x21, 0x00


	//----- nvinfo : EIATTR_SPARSE_MMA_MASK
	.align		4
.L_43:
        /*0028*/ 	.byte	0x03, 0x50
        /*002a*/ 	.short	0x0000


	//----- nvinfo : EIATTR_MAXREG_COUNT
	.align		4
        /*002c*/ 	.byte	0x03, 0x1b
        /*002e*/ 	.short	0x00ff


	//----- nvinfo : EIATTR_NUM_BARRIERS
	.align		4
        /*0030*/ 	.byte	0x02, 0x4c
        /*0032*/ 	.byte	0x01
	.zero		1


	//----- nvinfo : EIATTR_MERCURY_ISA_VERSION
	.align		4
        /*0034*/ 	.byte	0x03, 0x5f
        /*0036*/ 	.short	0x0101


	//----- nvinfo : EIATTR_VRC_CTA_INIT_COUNT
	.align		4
        /*0038*/ 	.byte	0x02, 0x4a
	.zero		1
	.zero		1


	//----- nvinfo : EIATTR_EXIT_INSTR_OFFSETS
	.align		4
        /*003c*/ 	.byte	0x04, 0x1c
        /*003e*/ 	.short	(.L_45 - .L_44)


	//   ....[0]....
.L_44:
        /*0040*/ 	.word	0x00000e60


	//   ....[1]....
        /*0044*/ 	.word	0x00000eb0


	//----- nvinfo : EIATTR_CRS_STACK_SIZE
	.align		4
.L_45:
        /*0048*/ 	.byte	0x04, 0x1e
        /*004a*/ 	.short	(.L_47 - .L_46)
.L_46:
        /*004c*/ 	.word	0x00000000


	//----- nvinfo : EIATTR_CBANK_PARAM_SIZE
	.align		4
.L_47:
        /*0050*/ 	.byte	0x03, 0x19
        /*0052*/ 	.short	0x0010


	//----- nvinfo : EIATTR_PARAM_CBANK
	.align		4
        /*0054*/ 	.byte	0x04, 0x0a
        /*0056*/ 	.short	(.L_49 - .L_48)
	.align		4
.L_48:
        /*0058*/ 	.word	index@(.nv.constant0._Z18slow_kernel_sharedPiS_)
        /*005c*/ 	.short	0x0380
        /*005e*/ 	.short	0x0010


	//----- nvinfo : EIATTR_SW_WAR
	.align		4
.L_49:
        /*0060*/ 	.byte	0x04, 0x36
        /*0062*/ 	.short	(.L_51 - .L_50)
.L_50:
        /*0064*/ 	.word	0x00000008
.L_51:


//--------------------- .nv.info._Z11fast_kernelPiS_ --------------------------
	.section	.nv.info._Z11fast_kernelPiS_,"",@"SHT_CUDA_INFO"
	.sectionflags	@""
	.align	4


	//----- nvinfo : EIATTR_CUDA_API_VERSION
	.align		4
        /*0000*/ 	.byte	0x04, 0x37
        /*0002*/ 	.short	(.L_53 - .L_52)
.L_52:
        /*0004*/ 	.word	0x00000082


	//----- nvinfo : EIATTR_KPARAM_INFO
	.align		4
.L_53:
        /*0008*/ 	.byte	0x04, 0x17
        /*000a*/ 	.short	(.L_55 - .L_54)
.L_54:
        /*000c*/ 	.word	0x00000000
        /*0010*/ 	.short	0x0001
        /*0012*/ 	.short	0x0008
        /*0014*/ 	.byte	0x00, 0xf5, 0x21, 0x00


	//----- nvinfo : EIATTR_KPARAM_INFO
	.align		4
.L_55:
        /*0018*/ 	.byte	0x04, 0x17
        /*001a*/ 	.short	(.L_57 - .L_56)
.L_56:
        /*001c*/ 	.word	0x00000000
        /*0020*/ 	.short	0x0000
        /*0022*/ 	.short	0x0000
        /*0024*/ 	.byte	0x00, 0xf5, 0x21, 0x00


	//----- nvinfo : EIATTR_SPARSE_MMA_MASK
	.align		4
.L_57:
        /*0028*/ 	.byte	0x03, 0x50
        /*002a*/ 	.short	0x0000


	//----- nvinfo : EIATTR_MAXREG_COUNT
	.align		4
        /*002c*/ 	.byte	0x03, 0x1b
        /*002e*/ 	.short	0x00ff


	//----- nvinfo : EIATTR_NUM_BARRIERS
	.align		4
        /*0030*/ 	.byte	0x02, 0x4c
        /*0032*/ 	.byte	0x01
	.zero		1


	//----- nvinfo : EIATTR_MERCURY_ISA_VERSION
	.align		4
        /*0034*/ 	.byte	0x03, 0x5f
        /*0036*/ 	.short	0x0101


	//----- nvinfo : EIATTR_VRC_CTA_INIT_COUNT
	.align		4
        /*0038*/ 	.byte	0x02, 0x4a
	.zero		1
	.zero		1


	//----- nvinfo : EIATTR_EXIT_INSTR_OFFSETS
	.align		4
        /*003c*/ 	.byte	0x04, 0x1c
        /*003e*/ 	.short	(.L_59 - .L_58)


	//   ....[0]....
.L_58:
        /*0040*/ 	.word	0x00001110


	//   ....[1]....
        /*0044*/ 	.word	0x00001160


	//----- nvinfo : EIATTR_CRS_STACK_SIZE
	.align		4
.L_59:
        /*0048*/ 	.byte	0x04, 0x1e
        /*004a*/ 	.short	(.L_61 - .L_60)
.L_60:
        /*004c*/ 	.word	0x00000000


	//----- nvinfo : EIATTR_CBANK_PARAM_SIZE
	.align		4
.L_61:
        /*0050*/ 	.byte	0x03, 0x19
        /*0052*/ 	.short	0x0010


	//----- nvinfo : EIATTR_PARAM_CBANK
	.align		4
        /*0054*/ 	.byte	0x04, 0x0a
        /*0056*/ 	.short	(.L_63 - .L_62)
	.align		4
.L_62:
        /*0058*/ 	.word	index@(.nv.constant0._Z11fast_kernelPiS_)
        /*005c*/ 	.short	0x0380
        /*005e*/ 	.short	0x0010


	//----- nvinfo : EIATTR_SW_WAR
	.align		4
.L_63:
        /*0060*/ 	.byte	0x04, 0x36
        /*0062*/ 	.short	(.L_65 - .L_64)
.L_64:
        /*0064*/ 	.word	0x00000008
.L_65:


//--------------------- .nv.info._Z11slow_kernelPiS_ --------------------------
	.section	.nv.info._Z11slow_kernelPiS_,"",@"SHT_CUDA_INFO"
	.sectionflags	@""
	.align	4


	//----- nvinfo : EIATTR_CUDA_API_VERSION
	.align		4
        /*0000*/ 	.byte	0x04, 0x37
        /*0002*/ 	.short	(.L_67 - .L_66)
.L_66:
        /*0004*/ 	.word	0x00000082


	//----- nvinfo : EIATTR_KPARAM_INFO
	.align		4
.L_67:
        /*0008*/ 	.byte	0x04, 0x17
        /*000a*/ 	.short	(.L_69 - .L_68)
.L_68:
        /*000c*/ 	.word	0x00000000
        /*0010*/ 	.short	0x0001
        /*0012*/ 	.short	0x0008
        /*0014*/ 	.byte	0x00, 0xf5, 0x21, 0x00


	//----- nvinfo : EIATTR_KPARAM_INFO
	.align		4
.L_69:
        /*0018*/ 	.byte	0x04, 0x17
        /*001a*/ 	.short	(.L_71 - .L_70)
.L_70:
        /*001c*/ 	.word	0x00000000
        /*0020*/ 	.short	0x0000
        /*0022*/ 	.short	0x0000
        /*0024*/ 	.byte	0x00, 0xf5, 0x21, 0x00


	//----- nvinfo : EIATTR_SPARSE_MMA_MASK
	.align		4
.L_71:
        /*0028*/ 	.byte	0x03, 0x50
        /*002a*/ 	.short	0x0000


	//----- nvinfo : EIATTR_MAXREG_COUNT
	.align		4
        /*002c*/ 	.byte	0x03, 0x1b
        /*002e*/ 	.short	0x00ff


	//----- nvinfo : EIATTR_NUM_BARRIERS
	.align		4
        /*0030*/ 	.byte	0x02, 0x4c
        /*0032*/ 	.byte	0x01
	.zero		1


	//----- nvinfo : EIATTR_MERCURY_ISA_VERSION
	.align		4
        /*0034*/ 	.byte	0x03, 0x5f
        /*0036*/ 	.short	0x0101


	//----- nvinfo : EIATTR_VRC_CTA_INIT_COUNT
	.align		4
        /*0038*/ 	.byte	0x02, 0x4a
	.zero		1
	.zero		1


	//----- nvinfo : EIATTR_EXIT_INSTR_OFFSETS
	.align		4
        /*003c*/ 	.byte	0x04, 0x1c
        /*003e*/ 	.short	(.L_73 - .L_72)


	//   ....[0]....
.L_72:
        /*0040*/ 	.word	0x00001010


	//   ....[1]....
        /*0044*/ 	.word	0x00001060


	//----- nvinfo : EIATTR_CRS_STACK_SIZE
	.align		4
.L_73:
        /*0048*/ 	.byte	0x04, 0x1e
        /*004a*/ 	.short	(.L_75 - .L_74)
.L_74:
        /*004c*/ 	.word	0x00000000


	//----- nvinfo : EIATTR_CBANK_PARAM_SIZE
	.align		4
.L_75:
        /*0050*/ 	.byte	0x03, 0x19
        /*0052*/ 	.short	0x0010


	//----- nvinfo : EIATTR_PARAM_CBANK
	.align		4
        /*0054*/ 	.byte	0x04, 0x0a
        /*0056*/ 	.short	(.L_77 - .L_76)
	.align		4
.L_76:
        /*0058*/ 	.word	index@(.nv.constant0._Z11slow_kernelPiS_)
        /*005c*/ 	.short	0x0380
        /*005e*/ 	.short	0x0010


	//----- nvinfo : EIATTR_SW_WAR
	.align		4
.L_77:
        /*0060*/ 	.byte	0x04, 0x36
        /*0062*/ 	.short	(.L_79 - .L_78)
.L_78:
        /*0064*/ 	.word	0x00000008
.L_79:


//--------------------- .nv.callgraph             --------------------------
	.section	.nv.callgraph,"",@"SHT_CUDA_CALLGRAPH"
	.align	4
	.sectionentsize	8
	.align		4
        /*0000*/ 	.word	0x00000000
	.align		4
        /*0004*/ 	.word	0xffffffff
	.align		4
        /*0008*/ 	.word	0x00000000
	.align		4
        /*000c*/ 	.word	0xfffffffe
	.align		4
        /*0010*/ 	.word	0x00000000
	.align		4
        /*0014*/ 	.word	0xfffffffd
	.align		4
        /*0018*/ 	.word	0x00000000
	.align		4
        /*001c*/ 	.word	0xfffffffc


//--------------------- .text._Z18fast_kernel_sharedPiS_ --------------------------
	.section	.text._Z18fast_kernel_sharedPiS_,"ax",@progbits
	.align	128
        .global         _Z18fast_kernel_sharedPiS_
        .type           _Z18fast_kernel_sharedPiS_,@function
        .size           _Z18fast_kernel_sharedPiS_,(.L_x_88 - _Z18fast_kernel_sharedPiS_)
        .other          _Z18fast_kernel_sharedPiS_,@"STO_CUDA_ENTRY STV_DEFAULT"
_Z18fast_kernel_sharedPiS_:
.text._Z18fast_kernel_sharedPiS_:
[----:B------:R-:W-:Y:S01]  /*0000*/  LDC R1, c[0x0][0x37c] ;  /* 0x0000df00ff017b82 */ /* 0x000fe20000000800 */
[----:B------:R-:W0:Y:S01]  /*0010*/  S2R R0, SR_TID.X ;  /* 0x0000000000007919 */ /* 0x000e220000002100 */
[----:B------:R-:W1:Y:S06]  /*0020*/  LDCU UR4, c[0x0][0x360] ;  /* 0x00006c00ff0477ac */ /* 0x000e6c0008000800 */
[----:B------:R-:W1:Y:S01]  /*0030*/  LDC R4, c[0x0][0x370] ;  /* 0x0000dc00ff047b82 */ /* 0x000e620000000800 */
[----:B------:R-:W-:Y:S01]  /*0040*/  BSSY.RECONVERGENT B2, `(.L_x_0) ;  /* 0x00000a0000027945 */ /* 0x000fe20003800200 */
[----:B------:R-:W0:Y:S01]  /*0050*/  S2R R3, SR_CTAID.X ;  /* 0x0000000000037919 */ /* 0x000e220000002500 */
[----:B------:R-:W2:Y:S01]  /*0060*/  LDCU.64 UR6, c[0x0][0x358] ;  /* 0x00006b00ff0677ac */ /* 0x000ea20008000a00 */
[----:B------:R-:W-:-:S02]  /*0070*/  IMAD.MOV.U32 R7, RZ, RZ, RZ ;  /* 0x000000ffff077224 */ /* 0x000fc400078e00ff */
[----:B-1----:R-:W-:Y:S02]  /*0080*/  IMAD R4, R4, UR4, RZ ;  /* 0x0000000404047c24 */ /* 0x002fe4000f8e02ff */
[----:B0-----:R-:W-:-:S05]  /*0090*/  IMAD R5, R3, UR4, R0 ;  /* 0x0000000403057c24 */ /* 0x001fca000f8e0200 */
[----:B------:R-:W-:-:S13]  /*00a0*/  ISETP.GT.AND P0, PT, R5, 0x9fffff, PT ;  /* 0x009fffff0500780c */ /* 0x000fda0003f04270 */
[----:B--2---:R-:W-:Y:S05]  /*00b0*/  @P0 BRA `(.L_x_1) ;  /* 0x0000000800600947 */ /* 0x004fea0003800000 */
[----:B------:R-:W0:Y:S01]  /*00c0*/  I2F.U32.RP R10, R4 ;  /* 0x00000004000a7306 */ /* 0x000e220000209000 */
[C---:B------:R-:W-:Y:S01]  /*00d0*/  IMAD.IADD R2, R4.reuse, 0x1, R5 ;  /* 0x0000000104027824 */ /* 0x040fe200078e0205 */
[----:B------:R-:W-:Y:S01]  /*00e0*/  IADD3 R11, PT, PT, RZ, -R4, RZ ;  /* 0x80000004ff0b7210 */ /* 0x000fe20007ffe0ff */
[----:B------:R-:W-:Y:S01]  /*00f0*/  BSSY.RECONVERGENT B1, `(.L_x_2) ;  /* 0x0000089000017945 */ /* 0x000fe20003800200 */
[----:B------:R-:W-:Y:S02]  /*0100*/  ISETP.NE.U32.AND P2, PT, R4, RZ, PT ;  /* 0x000000ff0400720c */ /* 0x000fe40003f45070 */
[C---:B------:R-:W-:Y:S02]  /*0110*/  ISETP.GE.AND P0, PT, R2.reuse, 0xa00000, PT ;  /* 0x00a000000200780c */ /* 0x040fe40003f06270 */
[----:B------:R-:W-:Y:S02]  /*0120*/  VIMNMX R9, PT, PT, R2, 0xa00000, !PT ;  /* 0x00a0000002097848 */ /* 0x000fe40007fe0100 */
[----:B------:R-:W-:-:S04]  /*0130*/  SEL R8, RZ, 0x1, P0 ;  /* 0x00000001ff087807 */ /* 0x000fc80000000000 */
[----:B------:R-:W-:Y:S01]  /*0140*/  IADD3 R9, PT, PT, R9, -R2, -R8 ;  /* 0x8000000209097210 */ /* 0x000fe20007ffe808 */
[----:B0-----:R-:W0:Y:S02]  /*0150*/  MUFU.RCP R10, R10 ;  /* 0x0000000a000a7308 */ /* 0x001e240000001000 */
[----:B0-----:R-:W-:-:S06]  /*0160*/  VIADD R6, R10, 0xffffffe ;  /* 0x0ffffffe0a067836 */ /* 0x001fcc0000000000 */
[----:B------:R0:W1:Y:S02]  /*0170*/  F2I.FTZ.U32.TRUNC.NTZ R7, R6 ;  /* 0x0000000600077305 */ /* 0x000064000021f000 */
[----:B0-----:R-:W-:Y:S02]  /*0180*/  IMAD.MOV.U32 R6, RZ, RZ, RZ ;  /* 0x000000ffff067224 */ /* 0x001fe400078e00ff */
[----:B-1----:R-:W-:-:S04]  /*0190*/  IMAD R11, R11, R7, RZ ;  /* 0x000000070b0b7224 */ /* 0x002fc800078e02ff */
[----:B------:R-:W-:-:S06]  /*01a0*/  IMAD.HI.U32 R10, R7, R11, R6 ;  /* 0x0000000b070a7227 */ /* 0x000fcc00078e0006 */
[----:B------:R-:W-:-:S05]  /*01b0*/  IMAD.HI.U32 R7, R10, R9, RZ ;  /* 0x000000090a077227 */ /* 0x000fca00078e00ff */
[----:B------:R-:W-:-:S05]  /*01c0*/  IADD3 R2, PT, PT, -R7, RZ, RZ ;  /* 0x000000ff07027210 */ /* 0x000fca0007ffe1ff */
[----:B------:R-:W-:-:S05]  /*01d0*/  IMAD R9, R4, R2, R9 ;  /* 0x0000000204097224 */ /* 0x000fca00078e0209 */
[----:B------:R-:W-:-:S13]  /*01e0*/  ISETP.GE.U32.AND P0, PT, R9, R4, PT ;  /* 0x000000040900720c */ /* 0x000fda0003f06070 */
[----:B------:R-:W-:Y:S01]  /*01f0*/  @P0 IMAD.IADD R9, R9, 0x1, -R4 ;  /* 0x0000000109090824 */ /* 0x000fe200078e0a04 */
[----:B------:R-:W-:-:S04]  /*0200*/  @P0 IADD3 R7, PT, PT, R7, 0x1, RZ ;  /* 0x0000000107070810 */ /* 0x000fc80007ffe0ff */
[----:B------:R-:W-:-:S13]  /*0210*/  ISETP.GE.U32.AND P1, PT, R9, R4, PT ;  /* 0x000000040900720c */ /* 0x000fda0003f26070 */
[----:B------:R-:W-:Y:S01]  /*0220*/  @P1 VIADD R7, R7, 0x1 ;  /* 0x0000000107071836 */ /* 0x000fe20000000000 */
[----:B------:R-:W-:-:S04]  /*0230*/  @!P2 LOP3.LUT R7, RZ, R4, RZ, 0x33, !PT ;  /* 0x00000004ff07a212 */ /* 0x000fc800078e33ff */
[----:B------:R-:W-:-:S04]  /*0240*/  IADD3 R7, PT, PT, R8, R7, RZ ;  /* 0x0000000708077210 */ /* 0x000fc80007ffe0ff */
[C---:B------:R-:W-:Y:S01]  /*0250*/  ISETP.GE.U32.AND P0, PT, R7.reuse, 0x3, PT ;  /* 0x000000030700780c */ /* 0x040fe20003f06070 */
[----:B------:R-:W-:Y:S02]  /*0260*/  VIADD R2, R7, 0x1 ;  /* 0x0000000107027836 */ /* 0x000fe40000000000 */
[----:B------:R-:W-:-:S03]  /*0270*/  HFMA2 R7, -RZ, RZ, 0, 0 ;  /* 0x00000000ff077431 */ /* 0x000fc600000001ff */
[----:B------:R-:W-:-:S07]  /*0280*/  LOP3.LUT R6, R2, 0x3, RZ, 0xc0, !PT ;  /* 0x0000000302067812 */ /* 0x000fce00078ec0ff */
[----:B------:R-:W-:Y:S05]  /*0290*/  @!P0 BRA `(.L_x_3) ;  /* 0x0000000400b88947 */ /* 0x000fea0003800000 */
[----:B------:R-:W-:Y:S01]  /*02a0*/  LOP3.LUT R2, R2, 0xfffffffc, RZ, 0xc0, !PT ;  /* 0xfffffffc02027812 */ /* 0x000fe200078ec0ff */
[----:B------:R-:W-:Y:S01]  /*02b0*/  BSSY.RELIABLE B0, `(.L_x_4) ;  /* 0x000005d000007945 */ /* 0x000fe20003800100 */
[----:B------:R-:W-:-:S03]  /*02c0*/  MOV R7, RZ ;  /* 0x000000ff00077202 */ /* 0x000fc60000000f00 */
[----:B------:R-:W-:-:S05]  /*02d0*/  IMAD.MOV R2, RZ, RZ, -R2 ;  /* 0x000000ffff027224 */ /* 0x000fca00078e0a02 */
[----:B------:R-:W-:-:S13]  /*02e0*/  ISETP.GE.AND P0, PT, R2, RZ, PT ;  /* 0x000000ff0200720c */ /* 0x000fda0003f06270 */
[----:B------:R-:W-:Y:S05]  /*02f0*/  @P0 BRA `(.L_x_5) ;  /* 0x0000000400600947 */ /* 0x000fea0003800000 */
[----:B------:R-:W-:Y:S01]  /*0300*/  IMAD.MOV R8, RZ, RZ, -R2 ;  /* 0x000000ffff087224 */ /* 0x000fe200078e0a02 */
[----:B------:R-:W-:Y:S01]  /*0310*/  BSSY.RECONVERGENT B3, `(.L_x_6) ;  /* 0x0000035000037945 */ /* 0x000fe20003800200 */
[----:B------:R-:W-:-:S03]  /*0320*/  PLOP3.LUT P0, PT, PT, PT, PT, 0x80, 0x8 ;  /* 0x000000000008781c */ /* 0x000fc60003f0f070 */
[----:B------:R-:W-:-:S13]  /*0330*/  ISETP.GT.AND P1, PT, R8, 0xc, PT ;  /* 0x0000000c0800780c */ /* 0x000fda0003f24270 */
[----:B------:R-:W-:Y:S05]  /*0340*/  @!P1 BRA `(.L_x_7) ;  /* 0x0000000000c49947 */ /* 0x000fea0003800000 */
[----:B------:R-:W-:-:S13]  /*0350*/  PLOP3.LUT P0, PT, PT, PT, PT, 0x8, 0x80 ;  /* 0x000000000080781c */ /* 0x000fda0003f0e170 */
.L_x_8:
[----:B------:R-:W0:Y:S01]  /*0360*/  LDC.64 R14, c[0x0][0x380] ;  /* 0x0000e000ff0e7b82 */ /* 0x000e220000000a00 */
[----:B------:R-:W-:Y:S01]  /*0370*/  LEA R13, R4, R5, 0x2 ;  /* 0x00000005040d7211 */ /* 0x000fe200078e10ff */
[----:B0-----:R-:W-:-:S04]  /*0380*/  IMAD.WIDE R8, R5, 0x4, R14 ;  /* 0x0000000405087825 */ /* 0x001fc800078e020e */
[----:B------:R-:W-:-:S04]  /*0390*/  IMAD.WIDE R10, R13, 0x4, R14 ;  /* 0x000000040d0a7825 */ /* 0x000fc800078e020e */
[C---:B------:R-:W-:Y:S01]  /*03a0*/  IMAD.WIDE R28, R4.reuse, 0x4, R8 ;  /* 0x00000004041c7825 */ /* 0x040fe200078e0208 */
[----:B------:R0:W2:Y:S03]  /*03b0*/  LDG.E R21, desc[UR6][R10.64] ;  /* 0x000000060a157981 */ /* 0x0000a6000c1e1900 */
[C---:B------:R-:W-:Y:S01]  /*03c0*/  IMAD R5, R4.reuse, 0x4, R13 ;  /* 0x0000000404057824 */ /* 0x040fe200078e020d */
[----:B------:R-:W3:Y:S01]  /*03d0*/  LDG.E R8, desc[UR6][R8.64] ;  /* 0x0000000608087981 */ /* 0x000ee2000c1e1900 */
[----:B------:R-:W-:-:S03]  /*03e0*/  IMAD.WIDE R18, R4, 0x4, R28 ;  /* 0x0000000404127825 */ /* 0x000fc600078e021c */
[----:B------:R-:W3:Y:S01]  /*03f0*/  LDG.E R28, desc[UR6][R28.64] ;  /* 0x000000061c1c7981 */ /* 0x000ee2000c1e1900 */
[----:B------:R-:W-:-:S03]  /*0400*/  IMAD.WIDE R24, R4, 0x4, R10 ;  /* 0x0000000404187825 */ /* 0x000fc600078e020a */
[----:B------:R-:W4:Y:S01]  /*0410*/  LDG.E R27, desc[UR6][R18.64] ;  /* 0x00000006121b7981 */ /* 0x000f22000c1e1900 */
[----:B------:R-:W-:Y:S01]  /*0420*/  IMAD.WIDE R22, R5, 0x4, R14 ;  /* 0x0000000405167825 */ /* 0x000fe200078e020e */
[C---:B------:R-:W-:Y:S02]  /*0430*/  LEA R5, R4.reuse, R5, 0x2 ;  /* 0x0000000504057211 */ /* 0x040fe400078e10ff */
[----:B------:R-:W2:Y:S01]  /*0440*/  LDG.E R20, desc[UR6][R24.64] ;  /* 0x0000000618147981 */ /* 0x000ea2000c1e1900 */
[----:B------:R-:W-:-:S03]  /*0450*/  IMAD.WIDE R16, R4, 0x4, R18 ;  /* 0x0000000404107825 */ /* 0x000fc600078e0212 */
[----:B------:R-:W5:Y:S01]  /*0460*/  LDG.E R9, desc[UR6][R22.64] ;  /* 0x0000000616097981 */ /* 0x000f62000c1e1900 */
[----:B0-----:R-:W-:-:S03]  /*0470*/  IMAD.WIDE R10, R4, 0x4, R24 ;  /* 0x00000004040a7825 */ /* 0x001fc600078e0218 */
[----:B------:R0:W4:Y:S01]  /*0480*/  LDG.E R26, desc[UR6][R16.64] ;  /* 0x00000006101a7981 */ /* 0x000122000c1e1900 */
[----:B------:R-:W-:-:S03]  /*0490*/  IMAD.WIDE R12, R4, 0x4, R22 ;  /* 0x00000004040c7825 */ /* 0x000fc600078e0216 */
[----:B------:R1:W5:Y:S01]  /*04a0*/  LDG.E R29, desc[UR6][R10.64] ;  /* 0x000000060a1d7981 */ /* 0x000362000c1e1900 */
[----:B------:R-:W-:-:S04]  /*04b0*/  IMAD.WIDE R14, R5, 0x4, R14 ;  /* 0x00000004050e7825 */ /* 0x000fc800078e020e */
[----:B0-----:R-:W-:-:S04]  /*04c0*/  IMAD.WIDE R16, R4, 0x4, R10 ;  /* 0x0000000404107825 */ /* 0x001fc800078e020a */
[C---:B------:R-:W-:Y:S02]  /*04d0*/  IMAD.WIDE R18, R4.reuse, 0x4, R12 ;  /* 0x0000000404127825 */ /* 0x040fe400078e020c */
[----:B------:R-:W5:Y:S02]  /*04e0*/  LDG.E R16, desc[UR6][R16.64] ;  /* 0x0000000610107981 */ /* 0x000f64000c1e1900 */
[C---:B------:R-:W-:Y:S02]  /*04f0*/  IMAD.WIDE R22, R4.reuse, 0x4, R14 ;  /* 0x0000000404167825 */ /* 0x040fe400078e020e */
[----:B------:R-:W5:Y:S02]  /*0500*/  LDG.E R12, desc[UR6][R12.64] ;  /* 0x000000060c0c7981 */ /* 0x000f64000c1e1900 */
[C---:B------:R-:W-:Y:S02]  /*0510*/  IMAD.WIDE R24, R4.reuse, 0x4, R18 ;  /* 0x0000000404187825 */ /* 0x040fe400078e0212 */
[----:B------:R-:W5:Y:S02]  /*0520*/  LDG.E R18, desc[UR6][R18.64] ;  /* 0x0000000612127981 */ /* 0x000f64000c1e1900 */
[----:B-1----:R-:W-:-:S02]  /*0530*/  IMAD.WIDE R10, R4, 0x4, R22 ;  /* 0x00000004040a7825 */ /* 0x002fc400078e0216 */
[----:B------:R-:W5:Y:S04]  /*0540*/  LDG.E R25, desc[UR6][R24.64] ;  /* 0x0000000618197981 */ /* 0x000f68000c1e1900 */
[----:B------:R0:W5:Y:S04]  /*0550*/  LDG.E R13, desc[UR6][R14.64] ;  /* 0x000000060e0d7981 */ /* 0x000168000c1e1900 */
[----:B------:R-:W5:Y:S01]  /*0560*/  LDG.E R22, desc[UR6][R22.64] ;  /* 0x0000000616167981 */ /* 0x000f62000c1e1900 */
[----:B0-----:R-:W-:-:S03]  /*0570*/  IMAD.WIDE R14, R4, 0x4, R10 ;  /* 0x00000004040e7825 */ /* 0x001fc600078e020a */
[----:B------:R-:W5:Y:S04]  /*0580*/  LDG.E R10, desc[UR6][R10.64] ;  /* 0x000000060a0a7981 */ /* 0x000f68000c1e1900 */
[----:B------:R-:W5:Y:S01]  /*0590*/  LDG.E R15, desc[UR6][R14.64] ;  /* 0x000000060e0f7981 */ /* 0x000f62000c1e1900 */
[----:B------:R-:W-:-:S05]  /*05a0*/  VIADD R2, R2, 0x10 ;  /* 0x0000001002027836 */ /* 0x000fca0000000000 */
[----:B------:R-:W-:Y:S02]  /*05b0*/  ISETP.GE.AND P1, PT, R2, -0xc, PT ;  /* 0xfffffff40200780c */ /* 0x000fe40003f26270 */
[----:B------:R-:W-:Y:S02]  /*05c0*/  LEA R5, R4, R5, 0x2 ;  /* 0x0000000504057211 */ /* 0x000fe400078e10ff */
[----:B---3--:R-:W-:-:S04]  /*05d0*/  IADD3 R8, PT, PT, R28, R8, R7 ;  /* 0x000000081c087210 */ /* 0x008fc80007ffe007 */
[----:B----4-:R-:W-:-:S04]  /*05e0*/  IADD3 R8, PT, PT, R26, R27, R8 ;  /* 0x0000001b1a087210 */ /* 0x010fc80007ffe008 */
[----:B--2---:R-:W-:-:S04]  /*05f0*/  IADD3 R8, PT, PT, R20, R21, R8 ;  /* 0x0000001514087210 */ /* 0x004fc80007ffe008 */
[----:B-----5:R-:W-:-:S04]  /*0600*/  IADD3 R8, PT, PT, R16, R29, R8 ;  /* 0x0000001d10087210 */ /* 0x020fc80007ffe008 */
[----:B------:R-:W-:-:S04]  /*0610*/  IADD3 R8, PT, PT, R12, R9, R8 ;  /* 0x000000090c087210 */ /* 0x000fc80007ffe008 */
[----:B------:R-:W-:-:S04]  /*0620*/  IADD3 R8, PT, PT, R25, R18, R8 ;  /* 0x0000001219087210 */ /* 0x000fc80007ffe008 */
[----:B------:R-:W-:-:S04]  /*0630*/  IADD3 R8, PT, PT, R22, R13, R8 ;  /* 0x0000000d16087210 */ /* 0x000fc80007ffe008 */
[----:B------:R-:W-:Y:S01]  /*0640*/  IADD3 R7, PT, PT, R15, R10, R8 ;  /* 0x0000000a0f077210 */ /* 0x000fe20007ffe008 */
[----:B------:R-:W-:Y:S06]  /*0650*/  @!P1 BRA `(.L_x_8) ;  /* 0xfffffffc00409947 */ /* 0x000fec000383ffff */
.L_x_7:
[----:B------:R-:W-:Y:S05]  /*0660*/  BSYNC.RECONVERGENT B3 ;  /* 0x0000000000037941 */ /* 0x000fea0003800200 */
.L_x_6:
[----:B------:R-:W-:Y:S01]  /*0670*/  IMAD.MOV R8, RZ, RZ, -R2 ;  /* 0x000000ffff087224 */ /* 0x000fe200078e0a02 */
[----:B------:R-:W-:Y:S04]  /*0680*/  BSSY.RECONVERGENT B3, `(.L_x_9) ;  /* 0x000001c000037945 */ /* 0x000fe80003800200 */
[----:B------:R-:W-:-:S13]  /*0690*/  ISETP.GT.AND P1, PT, R8, 0x4, PT ;  /* 0x000000040800780c */ /* 0x000fda0003f24270 */
[----:B------:R-:W-:Y:S05]  /*06a0*/  @!P1 BRA `(.L_x_10) ;  /* 0x0000000000649947 */ /* 0x000fea0003800000 */
[----:B------:R-:W0:Y:S02]  /*06b0*/  LDC.64 R12, c[0x0][0x380] ;  /* 0x0000e000ff0c7b82 */ /* 0x000e240000000a00 */
[----:B0-----:R-:W-:Y:S01]  /*06c0*/  IMAD.WIDE R22, R5, 0x4, R12 ;  /* 0x0000000405167825 */ /* 0x001fe200078e020c */
[----:B------:R-:W-:-:S03]  /*06d0*/  LEA R5, R4, R5, 0x2 ;  /* 0x0000000504057211 */ /* 0x000fc600078e10ff */
[----:B------:R-:W-:Y:S02]  /*06e0*/  IMAD.WIDE R14, R4, 0x4, R22 ;  /* 0x00000004040e7825 */ /* 0x000fe400078e0216 */
[----:B------:R-:W2:Y:S02]  /*06f0*/  LDG.E R22, desc[UR6][R22.64] ;  /* 0x0000000616167981 */ /* 0x000ea4000c1e1900 */
[----:B------:R-:W-:-:S04]  /*0700*/  IMAD.WIDE R12, R5, 0x4, R12 ;  /* 0x00000004050c7825 */ /* 0x000fc800078e020c */
[C---:B------:R-:W-:Y:S02]  /*0710*/  IMAD.WIDE R10, R4.reuse, 0x4, R14 ;  /* 0x00000004040a7825 */ /* 0x040fe400078e020e */
[----:B------:R-:W2:Y:S02]  /*0720*/  LDG.E R14, desc[UR6][R14.64] ;  /* 0x000000060e0e7981 */ /* 0x000ea4000c1e1900 */
[C---:B------:R-:W-:Y:S02]  /*0730*/  IMAD.WIDE R8, R4.reuse, 0x4, R12 ;  /* 0x0000000404087825 */ /* 0x040fe400078e020c */
[----:B------:R-:W3:Y:S02]  /*0740*/  LDG.E R13, desc[UR6][R12.64] ;  /* 0x000000060c0d7981 */ /* 0x000ee4000c1e1900 */
[C---:B------:R-:W-:Y:S02]  /*0750*/  IMAD.WIDE R16, R4.reuse, 0x4, R10 ;  /* 0x0000000404107825 */ /* 0x040fe400078e020a */
[----:B------:R-:W4:Y:S02]  /*0760*/  LDG.E R11, desc[UR6][R10.64] ;  /* 0x000000060a0b7981 */ /* 0x000f24000c1e1900 */
[----:B------:R-:W-:-:S02]  /*0770*/  IMAD.WIDE R18, R4, 0x4, R8 ;  /* 0x0000000404127825 */ /* 0x000fc400078e0208 */
[----:B------:R-:W4:Y:S02]  /*0780*/  LDG.E R16, desc[UR6][R16.64] ;  /* 0x0000000610107981 */ /* 0x000f24000c1e1900 */
[----:B------:R-:W-:Y:S02]  /*0790*/  IMAD.WIDE R20, R4, 0x4, R18 ;  /* 0x0000000404147825 */ /* 0x000fe400078e0212 */
[----:B------:R-:W3:Y:S04]  /*07a0*/  LDG.E R8, desc[UR6][R8.64] ;  /* 0x0000000608087981 */ /* 0x000ee8000c1e1900 */
[----:B------:R-:W5:Y:S04]  /*07b0*/  LDG.E R19, desc[UR6][R18.64] ;  /* 0x0000000612137981 */ /* 0x000f68000c1e1900 */
[----:B------:R-:W5:Y:S01]  /*07c0*/  LDG.E R20, desc[UR6][R20.64] ;  /* 0x0000000614147981 */ /* 0x000f62000c1e1900 */
[----:B------:R-:W-:Y:S01]  /*07d0*/  PLOP3.LUT P0, PT, PT, PT, PT, 0x8, 0x80 ;  /* 0x000000000080781c */ /* 0x000fe20003f0e170 */
[----:B------:R-:W-:Y:S01]  /*07e0*/  VIADD R2, R2, 0x8 ;  /* 0x0000000802027836 */ /* 0x000fe20000000000 */
[----:B------:R-:W-:-:S02]  /*07f0*/  LEA R5, R4, R5, 0x2 ;  /* 0x0000000504057211 */ /* 0x000fc400078e10ff */
[----:B--2---:R-:W-:-:S04]  /*0800*/  IADD3 R22, PT, PT, R14, R22, R7 ;  /* 0x000000160e167210 */ /* 0x004fc80007ffe007 */
[----:B----4-:R-:W-:-:S04]  /*0810*/  IADD3 R22, PT, PT, R16, R11, R22 ;  /* 0x0000000b10167210 */ /* 0x010fc80007ffe016 */
[----:B---3--:R-:W-:-:S04]  /*0820*/  IADD3 R22, PT, PT, R8, R13, R22 ;  /* 0x0000000d08167210 */ /* 0x008fc80007ffe016 */
[----:B-----5:R-:W-:-:S07]  /*0830*/  IADD3 R7, PT, PT, R20, R19, R22 ;  /* 0x0000001314077210 */ /* 0x020fce0007ffe016 */
.L_x_10:
[----:B------:R-:W-:Y:S05]  /*0840*/  BSYNC.RECONVERGENT B3 ;  /* 0x0000000000037941 */ /* 0x000fea0003800200 */
.L_x_9:
[----:B------:R-:W-:-:S13]  /*0850*/  ISETP.NE.OR P0, PT, R2, RZ, P0 ;  /* 0x000000ff0200720c */ /* 0x000fda0000705670 */
[----:B------:R-:W-:Y:S05]  /*0860*/  @!P0 BREAK.RELIABLE B0 ;  /* 0x0000000000008942 */ /* 0x000fea0003800100 */
[----:B------:R-:W-:Y:S05]  /*0870*/  @!P0 BRA `(.L_x_3) ;  /* 0x0000000000408947 */ /* 0x000fea0003800000 */
.L_x_5:
[----:B------:R-:W-:Y:S05]  /*0880*/  BSYNC.RELIABLE B0 ;  /* 0x0000000000007941 */ /* 0x000fea0003800100 */
.L_x_4:
[----:B------:R-:W0:Y:S02]  /*0890*/  LDC.64 R8, c[0x0][0x380] ;  /* 0x0000e000ff087b82 */ /* 0x000e240000000a00 */
[----:B0-----:R-:W-:-:S04]  /*08a0*/  IMAD.WIDE R8, R5, 0x4, R8 ;  /* 0x0000000405087825 */ /* 0x001fc800078e0208 */
[C---:B------:R-:W-:Y:S02]  /*08b0*/  IMAD.WIDE R10, R4.reuse, 0x4, R8 ;  /* 0x00000004040a7825 */ /* 0x040fe400078e0208 */
[----:B------:R-:W2:Y:S02]  /*08c0*/  LDG.E R8, desc[UR6][R8.64] ;  /* 0x0000000608087981 */ /* 0x000ea4000c1e1900 */
[C---:B------:R-:W-:Y:S02]  /*08d0*/  IMAD.WIDE R12, R4.reuse, 0x4, R10 ;  /* 0x00000004040c7825 */ /* 0x040fe400078e020a */
[----:B------:R-:W2:Y:S02]  /*08e0*/  LDG.E R10, desc[UR6][R10.64] ;  /* 0x000000060a0a7981 */ /* 0x000ea4000c1e1900 */
[----:B------:R-:W-:Y:S02]  /*08f0*/  IMAD.WIDE R14, R4, 0x4, R12 ;  /* 0x00000004040e7825 */ /* 0x000fe400078e020c */
[----:B------:R-:W3:Y:S04]  /*0900*/  LDG.E R12, desc[UR6][R12.64] ;  /* 0x000000060c0c7981 */ /* 0x000ee8000c1e1900 */
[----:B------:R-:W3:Y:S01]  /*0910*/  LDG.E R14, desc[UR6][R14.64] ;  /* 0x000000060e0e7981 */ /* 0x000ee2000c1e1900 */
[----:B------:R-:W-:-:S05]  /*0920*/  VIADD R2, R2, 0x4 ;  /* 0x0000000402027836 */ /* 0x000fca0000000000 */
[----:B------:R-:W-:Y:S02]  /*0930*/  ISETP.NE.AND P0, PT, R2, RZ, PT ;  /* 0x000000ff0200720c */ /* 0x000fe40003f05270 */
[----:B------:R-:W-:Y:S02]  /*0940*/  LEA R5, R4, R5, 0x2 ;  /* 0x0000000504057211 */ /* 0x000fe400078e10ff */
[----:B--2---:R-:W-:-:S04]  /*0950*/  IADD3 R7, PT, PT, R10, R8, R7 ;  /* 0x000000080a077210 */ /* 0x004fc80007ffe007 */
[----:B---3--:R-:W-:-:S05]  /*0960*/  IADD3 R7, PT, PT, R14, R12, R7 ;  /* 0x0000000c0e077210 */ /* 0x008fca0007ffe007 */
[----:B------:R-:W-:Y:S05]  /*0970*/  @P0 BRA `(.L_x_4) ;  /* 0xfffffffc00c40947 */ /* 0x000fea000383ffff */
.L_x_3:
[----:B------:R-:W-:Y:S05]  /*0980*/  BSYNC.RECONVERGENT B1 ;  /* 0x0000000000017941 */ /* 0x000fea0003800200 */
.L_x_2:
[----:B------:R-:W-:-:S13]  /*0990*/  ISETP.NE.AND P0, PT, R6, RZ, PT ;  /* 0x000000ff0600720c */ /* 0x000fda0003f05270 */
[----:B------:R-:W-:Y:S05]  /*09a0*/  @!P0 BRA `(.L_x_1) ;  /* 0x0000000000248947 */ /* 0x000fea0003800000 */
[----:B------:R-:W0:Y:S01]  /*09b0*/  LDC.64 R8, c[0x0][0x380] ;  /* 0x0000e000ff087b82 */ /* 0x000e220000000a00 */
[----:B------:R-:W-:-:S07]  /*09c0*/  IMAD.MOV R6, RZ, RZ, -R6 ;  /* 0x000000ffff067224 */ /* 0x000fce00078e0a06 */
.L_x_11:
[----:B0-----:R-:W-:-:S06]  /*09d0*/  IMAD.WIDE R10, R5, 0x4, R8 ;  /* 0x00000004050a7825 */ /* 0x001fcc00078e0208 */
[----:B------:R-:W2:Y:S01]  /*09e0*/  LDG.E R10, desc[UR6][R10.64] ;  /* 0x000000060a0a7981 */ /* 0x000ea2000c1e1900 */
[----:B------:R-:W-:Y:S01]  /*09f0*/  IADD3 R6, PT, PT, R6, 0x1, RZ ;  /* 0x0000000106067810 */ /* 0x000fe20007ffe0ff */
[----:B------:R-:W-:-:S03]  /*0a00*/  IMAD.IADD R5, R4, 0x1, R5 ;  /* 0x0000000104057824 */ /* 0x000fc600078e0205 */
[----:B------:R-:W-:Y:S02]  /*0a10*/  ISETP.NE.AND P0, PT, R6, RZ, PT ;  /* 0x000000ff0600720c */ /* 0x000fe40003f05270 */
[----:B--2---:R-:W-:-:S11]  /*0a20*/  IADD3 R7, PT, PT, R10, R7, RZ ;  /* 0x000000070a077210 */ /* 0x004fd60007ffe0ff */
[----:B------:R-:W-:Y:S05]  /*0a30*/  @P0 BRA `(.L_x_11) ;  /* 0xfffffffc00e40947 */ /* 0x000fea000383ffff */
.L_x_1:
[----:B------:R-:W-:Y:S05]  /*0a40*/  BSYNC.RECONVERGENT B2 ;  /* 0x0000000000027941 */ /* 0x000fea0003800200 */
.L_x_0:
[----:B------:R-:W-:Y:S05]  /*0a50*/  WARPSYNC.ALL ;  /* 0x0000000000007948 */ /* 0x000fea0003800000 */
[----:B------:R-:W0:Y:S01]  /*0a60*/  S2UR UR5, SR_CgaCtaId ;  /* 0x00000000000579c3 */ /* 0x000e220000008800 */
[----:B------:R-:W-:Y:S01]  /*0a70*/  UMOV UR4, 0x400 ;  /* 0x0000040000047882 */ /* 0x000fe20000000000 */
[C---:B------:R-:W-:Y:S02]  /*0a80*/  ISETP.GT.U32.AND P0, PT, R0.reuse, 0xff, PT ;  /* 0x000000ff0000780c */ /* 0x040fe40003f04070 */
[----:B------:R-:W-:Y:S01]  /*0a90*/  ISETP.GT.U32.AND P1, PT, R0, 0x7f, PT ;  /* 0x0000007f0000780c */ /* 0x000fe20003f24070 */
[----:B0-----:R-:W-:-:S06]  /*0aa0*/  ULEA UR4, UR5, UR4, 0x18 ;  /* 0x0000000405047291 */ /* 0x001fcc000f8ec0ff */
[----:B------:R-:W-:-:S05]  /*0ab0*/  LEA R5, R0, UR4, 0x2 ;  /* 0x0000000400057c11 */ /* 0x000fca000f8e10ff */
[----:B------:R-:W-:Y:S01]  /*0ac0*/  STS [R5], R7 ;  /* 0x0000000705007388 */ /* 0x000fe20000000800 */
[--C-:B------:R-:W-:Y:S01]  /*0ad0*/  @!P0 IMAD R2, R0, 0x4, R5.reuse ;  /* 0x0000000400028824 */ /* 0x100fe200078e0205 */
[----:B------:R-:W-:Y:S06]  /*0ae0*/  BAR.SYNC.DEFER_BLOCKING 0x0 ;  /* 0x0000000000007b1d */ /* 0x000fec0000010000 */
[----:B------:R-:W-:Y:S04]  /*0af0*/  @!P0 LDS R4, [R2+0x4] ;  /* 0x0000040002048984 */ /* 0x000fe80000000800 */
[----:B------:R-:W0:Y:S02]  /*0b00*/  @!P0 LDS R9, [R2] ;  /* 0x0000000002098984 */ /* 0x000e240000000800 */
[----:B0-----:R-:W-:Y:S01]  /*0b10*/  @!P0 IADD3 R9, PT, PT, R4, R9, RZ ;  /* 0x0000000904098210 */ /* 0x001fe20007ffe0ff */
[----:B------:R-:W-:-:S04]  /*0b20*/  @!P1 IMAD R4, R0, 0xc, R5 ;  /* 0x0000000c00049824 */ /* 0x000fc800078e0205 */
[----:B------:R-:W-:Y:S01]  /*0b30*/  @!P0 STS [R2], R9 ;  /* 0x0000000902008388 */ /* 0x000fe20000000800 */
[----:B------:R-:W-:Y:S01]  /*0b40*/  BAR.SYNC.DEFER_BLOCKING 0x0 ;  /* 0x0000000000007b1d */ /* 0x000fe20000010000 */
[----:B------:R-:W-:-:S05]  /*0b50*/  ISETP.GT.U32.AND P0, PT, R0, 0x3f, PT ;  /* 0x0000003f0000780c */ /* 0x000fca0003f04070 */
[----:B------:R-:W-:Y:S04]  /*0b60*/  @!P1 LDS R6, [R4+0x8] ;  /* 0x0000080004069984 */ /* 0x000fe80000000800 */
[----:B------:R-:W0:Y:S02]  /*0b70*/  @!P1 LDS R11, [R4] ;  /* 0x00000000040b9984 */ /* 0x000e240000000800 */
[----:B0-----:R-:W-:Y:S02]  /*0b80*/  @!P1 IMAD.IADD R11, R6, 0x1, R11 ;  /* 0x00000001060b9824 */ /* 0x001fe400078e020b */
[----:B------:R-:W-:-:S03]  /*0b90*/  @!P0 IMAD R6, R0, 0x1c, R5 ;  /* 0x0000001c00068824 */ /* 0x000fc600078e0205 */
[----:B------:R-:W-:Y:S01]  /*0ba0*/  @!P1 STS [R4], R11 ;  /* 0x0000000b04009388 */ /* 0x000fe20000000800 */
[----:B------:R-:W-:Y:S01]  /*0bb0*/  BAR.SYNC.DEFER_BLOCKING 0x0 ;  /* 0x0000000000007b1d */ /* 0x000fe20000010000 */
[----:B------:R-:W-:-:S13]  /*0bc0*/  ISETP.GT.U32.AND P1, PT, R0, 0x1f, PT ;  /* 0x0000001f0000780c */ /* 0x000fda0003f24070 */
[----:B------:R-:W-:Y:S01]  /*0bd0*/  @!P1 IMAD R2, R0, 0x3c, R5 ;  /* 0x0000003c00029824 */ /* 0x000fe200078e0205 */
[----:B------:R-:W-:Y:S04]  /*0be0*/  @!P0 LDS R7, [R6+0x10] ;  /* 0x0000100006078984 */ /* 0x000fe80000000800 */
[----:B------:R-:W0:Y:S02]  /*0bf0*/  @!P0 LDS R8, [R6] ;  /* 0x0000000006088984 */ /* 0x000e240000000800 */
[----:B0-----:R-:W-:-:S05]  /*0c00*/  @!P0 IADD3 R7, PT, PT, R7, R8, RZ ;  /* 0x0000000807078210 */ /* 0x001fca0007ffe0ff */
[----:B------:R-:W-:Y:S01]  /*0c10*/  @!P0 STS [R6], R7 ;  /* 0x0000000706008388 */ /* 0x000fe20000000800 */
[----:B------:R-:W-:Y:S01]  /*0c20*/  BAR.SYNC.DEFER_BLOCKING 0x0 ;  /* 0x0000000000007b1d */ /* 0x000fe20000010000 */
[----:B------:R-:W-:-:S13]  /*0c30*/  ISETP.GT.U32.AND P0, PT, R0, 0xf, PT ;  /* 0x0000000f0000780c */ /* 0x000fda0003f04070 */
[----:B------:R-:W-:Y:S01]  /*0c40*/  @!P0 IMAD R4, R0, 0x7c, R5 ;  /* 0x0000007c00048824 */ /* 0x000fe200078e0205 */
[----:B------:R-:W-:Y:S04]  /*0c50*/  @!P1 LDS R8, [R2+0x20] ;  /* 0x0000200002089984 */ /* 0x000fe80000000800 */
[----:B------:R-:W0:Y:S02]  /*0c60*/  @!P1 LDS R9, [R2] ;  /* 0x0000000002099984 */ /* 0x000e240000000800 */
[----:B0-----:R-:W-:-:S05]  /*0c70*/  @!P1 IMAD.IADD R9, R8, 0x1, R9 ;  /* 0x0000000108099824 */ /* 0x001fca00078e0209 */
        /* <DEDUP_REMOVED lines=23> */
[----:B------:R-:W-:-:S05]  /*0df0*/  ISETP.NE.AND P0, PT, R0, RZ, PT ;  /* 0x000000ff0000720c */ /* 0x000fca0003f05270 */
[----:B------:R-:W-:Y:S04]  /*0e00*/  @!P1 LDS R4, [R5+0x200] ;  /* 0x0002000005049984 */ /* 0x000fe80000000800 */
[----:B------:R-:W0:Y:S02]  /*0e10*/  @!P1 LDS R11, [R5] ;  /* 0x00000000050b9984 */ /* 0x000e240000000800 */
[----:B0-----:R-:W-:-:S05]  /*0e20*/  @!P1 IMAD.IADD R4, R4, 0x1, R11 ;  /* 0x0000000104049824 */ /* 0x001fca00078e020b */
[----:B------:R-:W-:Y:S01]  /*0e30*/  @!P1 STS [R5], R4 ;  /* 0x0000000405009388 */ /* 0x000fe20000000800 */
[----:B------:R-:W-:Y:S06]  /*0e40*/  BAR.SYNC.DEFER_BLOCKING 0x0 ;  /* 0x0000000000007b1d */ /* 0x000fec0000010000 */
[----:B------:R-:W-:Y:S04]  /*0e50*/  @!P0 LDS R0, [UR4+0x400] ;  /* 0x00040004ff008984 */ /* 0x000fe80008000800 */
[----:B------:R-:W0:Y:S02]  /*0e60*/  @!P0 LDS R7, [UR4] ;  /* 0x00000004ff078984 */ /* 0x000e240008000800 */
[----:B0-----:R-:W-:-:S05]  /*0e70*/  @!P0 IADD3 R0, PT, PT, R0, R7, RZ ;  /* 0x0000000700008210 */ /* 0x001fca0007ffe0ff */
[----:B------:R0:W-:Y:S01]  /*0e80*/  @!P0 STS [UR4], R0 ;  /* 0x00000000ff008988 */ /* 0x0001e20008000804 */
[----:B------:R-:W-:Y:S06]  /*0e90*/  BAR.SYNC.DEFER_BLOCKING 0x0 ;  /* 0x0000000000007b1d */ /* 0x000fec0000010000 */
[----:B------:R-:W-:Y:S05]  /*0ea0*/  @P0 EXIT ;  /* 0x000000000000094d */ /* 0x000fea0003800000 */
[----:B------:R-:W1:Y:S01]  /*0eb0*/  LDS R7, [UR4] ;  /* 0x00000004ff077984 */ /* 0x000e620008000800 */
[----:B------:R-:W2:Y:S02]  /*0ec0*/  LDC.64 R4, c[0x0][0x388] ;  /* 0x0000e200ff047b82 */ /* 0x000ea40000000a00 */
[----:B--2---:R-:W-:-:S05]  /*0ed0*/  IMAD.WIDE.U32 R2, R3, 0x4, R4 ;  /* 0x0000000403027825 */ /* 0x004fca00078e0004 */
[----:B-1----:R-:W-:Y:S01]  /*0ee0*/  STG.E desc[UR6][R2.64], R7 ;  /* 0x0000000702007986 */ /* 0x002fe2000c101906 */
[----:B------:R-:W-:Y:S05]  /*0ef0*/  EXIT ;  /* 0x000000000000794d */ /* 0x000fea0003800000 */
.L_x_12:
[----:B------:R-:W-:-:S00]  /*0f00*/  BRA `(.L_x_12) ;  /* 0xfffffffc00fc7947 */ /* 0x000fc0000383ffff */
[----:B------:R-:W-:-:S00]  /*0f10*/  NOP ;  /* 0x0000000000007918 */ /* 0x000fc00000000000 */
        /* <DEDUP_REMOVED lines=14> */
.L_x_88:


//--------------------- .text._Z18slow_kernel_sharedPiS_ --------------------------
	.section	.text._Z18slow_kernel_sharedPiS_,"ax",@progbits
	.align	128
        .global         _Z18slow_kernel_sharedPiS_
        .type           _Z18slow_kernel_sharedPiS_,@function
        .size           _Z18slow_kernel_sharedPiS_,(.L_x_89 - _Z18slow_kernel_sharedPiS_)
        .other          _Z18slow_kernel_sharedPiS_,@"STO_CUDA_ENTRY STV_DEFAULT"
_Z18slow_kernel_sharedPiS_:
.text._Z18slow_kernel_sharedPiS_:
        /* <DEDUP_REMOVED lines=13> */
[----:B------:R-:W-:Y:S01]  /*00d0*/  IMAD.IADD R4, R2, 0x1, R5 ;  /* 0x0000000102047824 */ /* 0x000fe200078e0205 */
        /* <DEDUP_REMOVED lines=15> */
[----:B------:R-:W-:Y:S02]  /*01d0*/  IMAD R4, R5, R6, R4 ;  /* 0x0000000605047224 */ /* 0x000fe400078e0204 */
[----:B------:R-:W-:-:S03]  /*01e0*/  IMAD.MOV.U32 R6, RZ, RZ, R2 ;  /* 0x000000ffff067224 */ /* 0x000fc600078e0002 */
[----:B------:R-:W-:-:S13]  /*01f0*/  ISETP.GE.U32.AND P0, PT, R4, R5, PT ;  /* 0x000000050400720c */ /* 0x000fda0003f06070 */
[----:B------:R-:W-:Y:S02]  /*0200*/  @P0 IMAD.IADD R4, R4, 0x1, -R5 ;  /* 0x0000000104040824 */ /* 0x000fe400078e0a05 */
[----:B------:R-:W-:-:S03]  /*0210*/  @P0 VIADD R7, R7, 0x1 ;  /* 0x0000000107070836 */ /* 0x000fc60000000000 */
[----:B------:R-:W-:-:S13]  /*0220*/  ISETP.GE.U32.AND P1, PT, R4, R5, PT ;  /* 0x000000050400720c */ /* 0x000fda0003f26070 */
[----:B------:R-:W-:Y:S02]  /*0230*/  @P1 IADD3 R7, PT, PT, R7, 0x1, RZ ;  /* 0x0000000107071810 */ /* 0x000fe40007ffe0ff */
[----:B------:R-:W-:-:S05]  /*0240*/  @!P2 LOP3.LUT R7, RZ, R5, RZ, 0x33, !PT ;  /* 0x00000005ff07a212 */ /* 0x000fca00078e33ff */
[----:B------:R-:W-:Y:S02]  /*0250*/  IMAD.IADD R7, R8, 0x1, R7 ;  /* 0x0000000108077824 */ /* 0x000fe400078e0207 */
[----:B------:R-:W-:Y:S02]  /*0260*/  HFMA2 R8, -RZ, RZ, 0, 0 ;  /* 0x00000000ff087431 */ /* 0x000fe400000001ff */
[C---:B------:R-:W-:Y:S01]  /*0270*/  VIADD R4, R7.reuse, 0x1 ;  /* 0x0000000107047836 */ /* 0x040fe20000000000 */
[----:B------:R-:W-:-:S04]  /*0280*/  ISETP.GE.U32.AND P0, PT, R7, 0x3, PT ;  /* 0x000000030700780c */ /* 0x000fc80003f06070 */
[----:B------:R-:W-:-:S09]  /*0290*/  LOP3.LUT R7, R4, 0x3, RZ, 0xc0, !PT ;  /* 0x0000000304077812 */ /* 0x000fd200078ec0ff */
[----:B------:R-:W-:Y:S05]  /*02a0*/  @!P0 BRA `(.L_x_16) ;  /* 0x0000000400bc8947 */ /* 0x000fea0003800000 */
[----:B------:R-:W-:Y:S01]  /*02b0*/  LOP3.LUT R4, R4, 0xfffffffc, RZ, 0xc0, !PT ;  /* 0xfffffffc04047812 */ /* 0x000fe200078ec0ff */
[----:B------:R-:W-:Y:S01]  /*02c0*/  BSSY.RELIABLE B0, `(.L_x_17) ;  /* 0x000005e000007945 */ /* 0x000fe20003800100 */
[----:B------:R-:W-:Y:S01]  /*02d0*/  MOV R8, RZ ;  /* 0x000000ff00087202 */ /* 0x000fe20000000f00 */
[----:B------:R-:W-:Y:S02]  /*02e0*/  IMAD.MOV.U32 R6, RZ, RZ, R2 ;  /* 0x000000ffff067224 */ /* 0x000fe400078e0002 */
        /* <DEDUP_REMOVED lines=9> */
.L_x_21:
[----:B------:R-:W0:Y:S01]  /*0380*/  LDC.64 R12, c[0x0][0x380] ;  /* 0x0000e000ff0c7b82 */ /* 0x000e220000000a00 */
[----:B------:R-:W-:Y:S01]  /*0390*/  LEA R9, R5, R6, 0x2 ;  /* 0x0000000605097211 */ /* 0x000fe200078e10ff */
[----:B0-----:R-:W-:-:S04]  /*03a0*/  IMAD.WIDE R28, R6, 0x4, R12 ;  /* 0x00000004061c7825 */ /* 0x001fc800078e020c */
[----:B------:R-:W-:-:S04]  /*03b0*/  IMAD.WIDE R24, R9, 0x4, R12 ;  /* 0x0000000409187825 */ /* 0x000fc800078e020c */
[C---:B------:R-:W-:Y:S02]  /*03c0*/  IMAD.WIDE R14, R5.reuse, 0x4, R28 ;  /* 0x00000004050e7825 */ /* 0x040fe400078e021c */
[----:B------:R-:W2:Y:S02]  /*03d0*/  LDG.E R28, desc[UR6][R28.64] ;  /* 0x000000061c1c7981 */ /* 0x000ea4000c1e1900 */
[C---:B------:R-:W-:Y:S02]  /*03e0*/  IMAD R6, R5.reuse, 0x4, R9 ;  /* 0x0000000405067824 */ /* 0x040fe400078e0209 */
[C---:B------:R-:W-:Y:S01]  /*03f0*/  IMAD.WIDE R20, R5.reuse, 0x4, R24 ;  /* 0x0000000405147825 */ /* 0x040fe200078e0218 */
[----:B------:R0:W2:Y:S03]  /*0400*/  LDG.E R27, desc[UR6][R14.64] ;  /* 0x000000060e1b7981 */ /* 0x0000a6000c1e1900 */
[C---:B------:R-:W-:Y:S01]  /*0410*/  IMAD.WIDE R16, R5.reuse, 0x4, R14 ;  /* 0x0000000405107825 */ /* 0x040fe200078e020e */
[----:B------:R1:W3:Y:S03]  /*0420*/  LDG.E R23, desc[UR6][R20.64] ;  /* 0x0000000614177981 */ /* 0x0002e6000c1e1900 */
[----:B------:R-:W-:Y:S01]  /*0430*/  IMAD.WIDE R10, R6, 0x4, R12 ;  /* 0x00000004060a7825 */ /* 0x000fe200078e020c */
[----:B------:R-:W3:Y:S03]  /*0440*/  LDG.E R24, desc[UR6][R24.64] ;  /* 0x0000000618187981 */ /* 0x000ee6000c1e1900 */
[C---:B0-----:R-:W-:Y:S01]  /*0450*/  IMAD.WIDE R14, R5.reuse, 0x4, R16 ;  /* 0x00000004050e7825 */ /* 0x041fe200078e0210 */
[----:B------:R0:W4:Y:S03]  /*0460*/  LDG.E R26, desc[UR6][R16.64] ;  /* 0x00000006101a7981 */ /* 0x000126000c1e1900 */
[C---:B-1----:R-:W-:Y:S01]  /*0470*/  IMAD.WIDE R20, R5.reuse, 0x4, R20 ;  /* 0x0000000405147825 */ /* 0x042fe200078e0214 */
[----:B------:R1:W4:Y:S03]  /*0480*/  LDG.E R25, desc[UR6][R14.64] ;  /* 0x000000060e197981 */ /* 0x000326000c1e1900 */
[----:B------:R-:W-:-:S02]  /*0490*/  IMAD R6, R5, 0x4, R6 ;  /* 0x0000000405067824 */ /* 0x000fc400078e0206 */
[C---:B------:R-:W-:Y:S01]  /*04a0*/  IMAD.WIDE R18, R5.reuse, 0x4, R10 ;  /* 0x0000000405127825 */ /* 0x040fe200078e020a */
[----:B------:R-:W5:Y:S03]  /*04b0*/  LDG.E R22, desc[UR6][R20.64] ;  /* 0x0000000614167981 */ /* 0x000f66000c1e1900 */
[----:B------:R-:W-:Y:S01]  /*04c0*/  IMAD.WIDE R12, R6, 0x4, R12 ;  /* 0x00000004060c7825 */ /* 0x000fe200078e020c */
[----:B------:R-:W5:Y:S03]  /*04d0*/  LDG.E R10, desc[UR6][R10.64] ;  /* 0x000000060a0a7981 */ /* 0x000f66000c1e1900 */
[C---:B0-----:R-:W-:Y:S01]  /*04e0*/  IMAD.WIDE R16, R5.reuse, 0x4, R20 ;  /* 0x0000000405107825 */ /* 0x041fe200078e0214 */
[----:B------:R0:W5:Y:S03]  /*04f0*/  LDG.E R9, desc[UR6][R18.64] ;  /* 0x0000000612097981 */ /* 0x000166000c1e1900 */
[C---:B-1----:R-:W-:Y:S01]  /*0500*/  IMAD.WIDE R14, R5.reuse, 0x4, R18 ;  /* 0x00000004050e7825 */ /* 0x042fe200078e0212 */
[----:B------:R1:W5:Y:S03]  /*0510*/  LDG.E R11, desc[UR6][R16.64] ;  /* 0x00000006100b7981 */ /* 0x000366000c1e1900 */
[C---:B0-----:R-:W-:Y:S01]  /*0520*/  IMAD.WIDE R18, R5.reuse, 0x4, R14 ;  /* 0x0000000405127825 */ /* 0x041fe200078e020e */
[----:B------:R-:W5:Y:S03]  /*0530*/  LDG.E R29, desc[UR6][R14.64] ;  /* 0x000000060e1d7981 */ /* 0x000f66000c1e1900 */
[----:B-1----:R-:W-:-:S02]  /*0540*/  IMAD.WIDE R16, R5, 0x4, R12 ;  /* 0x0000000405107825 */ /* 0x002fc400078e020c */
[----:B------:R-:W5:Y:S04]  /*0550*/  LDG.E R18, desc[UR6][R18.64] ;  /* 0x0000000612127981 */ /* 0x000f68000c1e1900 */
[----:B------:R0:W5:Y:S01]  /*0560*/  LDG.E R14, desc[UR6][R12.64] ;  /* 0x000000060c0e7981 */ /* 0x000162000c1e1900 */
[----:B------:R-:W-:-:S03]  /*0570*/  IMAD.WIDE R20, R5, 0x4, R16 ;  /* 0x0000000405147825 */ /* 0x000fc600078e0210 */
[----:B------:R-:W5:Y:S01]  /*0580*/  LDG.E R17, desc[UR6][R16.64] ;  /* 0x0000000610117981 */ /* 0x000f62000c1e1900 */
[----:B0-----:R-:W-:-:S03]  /*0590*/  IMAD.WIDE R12, R5, 0x4, R20 ;  /* 0x00000004050c7825 */ /* 0x001fc600078e0214 */
[----:B------:R-:W5:Y:S04]  /*05a0*/  LDG.E R20, desc[UR6][R20.64] ;  /* 0x0000000614147981 */ /* 0x000f68000c1e1900 */
[----:B------:R-:W5:Y:S01]  /*05b0*/  LDG.E R13, desc[UR6][R12.64] ;  /* 0x000000060c0d7981 */ /* 0x000f62000c1e1900 */
[----:B------:R-:W-:-:S04]  /*05c0*/  IADD3 R4, PT, PT, R4, 0x10, RZ ;  /* 0x0000001004047810 */ /* 0x000fc80007ffe0ff */
[----:B------:R-:W-:Y:S01]  /*05d0*/  ISETP.GE.AND P1, PT, R4, -0xc, PT ;  /* 0xfffffff40400780c */ /* 0x000fe20003f26270 */
[----:B------:R-:W-:Y:S01]  /*05e0*/  IMAD R6, R5, 0x4, R6 ;  /* 0x0000000405067824 */ /* 0x000fe200078e0206 */
[----:B--2---:R-:W-:-:S04]  /*05f0*/  IADD3 R27, PT, PT, R27, R28, R8 ;  /* 0x0000001c1b1b7210 */ /* 0x004fc80007ffe008 */
[----:B----4-:R-:W-:-:S04]  /*0600*/  IADD3 R25, PT, PT, R25, R26, R27 ;  /* 0x0000001a19197210 */ /* 0x010fc80007ffe01b */
[----:B---3--:R-:W-:-:S04]  /*0610*/  IADD3 R23, PT, PT, R23, R24, R25 ;  /* 0x0000001817177210 */ /* 0x008fc80007ffe019 */
[----:B-----5:R-:W-:-:S04]  /*0620*/  IADD3 R11, PT, PT, R11, R22, R23 ;  /* 0x000000160b0b7210 */ /* 0x020fc80007ffe017 */
[----:B------:R-:W-:-:S04]  /*0630*/  IADD3 R9, PT, PT, R9, R10, R11 ;  /* 0x0000000a09097210 */ /* 0x000fc80007ffe00b */
[----:B------:R-:W-:-:S04]  /*0640*/  IADD3 R9, PT, PT, R18, R29, R9 ;  /* 0x0000001d12097210 */ /* 0x000fc80007ffe009 */
[----:B------:R-:W-:-:S04]  /*0650*/  IADD3 R9, PT, PT, R17, R14, R9 ;  /* 0x0000000e11097210 */ /* 0x000fc80007ffe009 */
[----:B------:R-:W-:Y:S01]  /*0660*/  IADD3 R8, PT, PT, R13, R20, R9 ;  /* 0x000000140d087210 */ /* 0x000fe20007ffe009 */
[----:B------:R-:W-:Y:S06]  /*0670*/  @!P1 BRA `(.L_x_21) ;  /* 0xfffffffc00409947 */ /* 0x000fec000383ffff */
.L_x_20:
[----:B------:R-:W-:Y:S05]  /*0680*/  BSYNC.RECONVERGENT B3 ;  /* 0x0000000000037941 */ /* 0x000fea0003800200 */
.L_x_19:
        /* <DEDUP_REMOVED lines=23> */
[----:B------:R-:W-:-:S02]  /*0800*/  VIADD R4, R4, 0x8 ;  /* 0x0000000804047836 */ /* 0x000fc40000000000 */
[----:B------:R-:W-:Y:S01]  /*0810*/  IMAD R6, R5, 0x4, R6 ;  /* 0x0000000405067824 */ /* 0x000fe200078e0206 */
[----:B--2---:R-:W-:-:S04]  /*0820*/  IADD3 R23, PT, PT, R16, R23, R8 ;  /* 0x0000001710177210 */ /* 0x004fc80007ffe008 */
[----:B----4-:R-:W-:-:S04]  /*0830*/  IADD3 R23, PT, PT, R18, R12, R23 ;  /* 0x0000000c12177210 */ /* 0x010fc80007ffe017 */
[----:B---3--:R-:W-:-:S04]  /*0840*/  IADD3 R23, PT, PT, R14, R10, R23 ;  /* 0x0000000a0e177210 */ /* 0x008fc80007ffe017 */
[----:B-----5:R-:W-:-:S07]  /*0850*/  IADD3 R8, PT, PT, R24, R20, R23 ;  /* 0x0000001418087210 */ /* 0x020fce0007ffe017 */
.L_x_23:
[----:B------:R-:W-:Y:S05]  /*0860*/  BSYNC.RECONVERGENT B3 ;  /* 0x0000000000037941 */ /* 0x000fea0003800200 */
.L_x_22:
[----:B------:R-:W-:-:S13]  /*0870*/  ISETP.NE.OR P0, PT, R4, RZ, P0 ;  /* 0x000000ff0400720c */ /* 0x000fda0000705670 */
[----:B------:R-:W-:Y:S05]  /*0880*/  @!P0 BREAK.RELIABLE B0 ;  /* 0x0000000000008942 */ /* 0x000fea0003800100 */
[----:B------:R-:W-:Y:S05]  /*0890*/  @!P0 BRA `(.L_x_16) ;  /* 0x0000000000408947 */ /* 0x000fea0003800000 */
.L_x_18:
[----:B------:R-:W-:Y:S05]  /*08a0*/  BSYNC.RELIABLE B0 ;  /* 0x0000000000007941 */ /* 0x000fea0003800100 */
.L_x_17:
        /* <DEDUP_REMOVED lines=9> */
[----:B------:R-:W-:-:S04]  /*0940*/  IADD3 R4, PT, PT, R4, 0x4, RZ ;  /* 0x0000000404047810 */ /* 0x000fc80007ffe0ff */
[----:B------:R-:W-:Y:S01]  /*0950*/  ISETP.NE.AND P0, PT, R4, RZ, PT ;  /* 0x000000ff0400720c */ /* 0x000fe20003f05270 */
[----:B------:R-:W-:Y:S01]  /*0960*/  IMAD R6, R5, 0x4, R6 ;  /* 0x0000000405067824 */ /* 0x000fe200078e0206 */
[----:B--2---:R-:W-:-:S04]  /*0970*/  IADD3 R8, PT, PT, R12, R11, R8 ;  /* 0x0000000b0c087210 */ /* 0x004fc80007ffe008 */
[----:B---3--:R-:W-:-:S07]  /*0980*/  IADD3 R8, PT, PT, R16, R15, R8 ;  /* 0x0000000f10087210 */ /* 0x008fce0007ffe008 */
[----:B------:R-:W-:Y:S05]  /*0990*/  @P0 BRA `(.L_x_17) ;  /* 0xfffffffc00c40947 */ /* 0x000fea000383ffff */
.L_x_16:
[----:B------:R-:W-:Y:S05]  /*09a0*/  BSYNC.RECONVERGENT B1 ;  /* 0x0000000000017941 */ /* 0x000fea0003800200 */
.L_x_15:
[----:B------:R-:W-:-:S13]  /*09b0*/  ISETP.NE.AND P0, PT, R7, RZ, PT ;  /* 0x000000ff0700720c */ /* 0x000fda0003f05270 */
[----:B------:R-:W-:Y:S05]  /*09c0*/  @!P0 BRA `(.L_x_14) ;  /* 0x0000000000248947 */ /* 0x000fea0003800000 */
[----:B------:R-:W0:Y:S01]  /*09d0*/  LDC.64 R10, c[0x0][0x380] ;  /* 0x0000e000ff0a7b82 */ /* 0x000e220000000a00 */
[----:B------:R-:W-:-:S07]  /*09e0*/  IMAD.MOV R7, RZ, RZ, -R7 ;  /* 0x000000ffff077224 */ /* 0x000fce00078e0a07 */
.L_x_24:
[----:B0-----:R-:W-:-:S06]  /*09f0*/  IMAD.WIDE R12, R6, 0x4, R10 ;  /* 0x00000004060c7825 */ /* 0x001fcc00078e020a */
[----:B------:R-:W2:Y:S01]  /*0a00*/  LDG.E R13, desc[UR6][R12.64] ;  /* 0x000000060c0d7981 */ /* 0x000ea2000c1e1900 */
[----:B------:R-:W-:Y:S01]  /*0a10*/  IADD3 R7, PT, PT, R7, 0x1, RZ ;  /* 0x0000000107077810 */ /* 0x000fe20007ffe0ff */
[----:B------:R-:W-:-:S03]  /*0a20*/  IMAD.IADD R6, R5, 0x1, R6 ;  /* 0x0000000105067824 */ /* 0x000fc600078e0206 */
[----:B------:R-:W-:Y:S01]  /*0a30*/  ISETP.NE.AND P0, PT, R7, RZ, PT ;  /* 0x000000ff0700720c */ /* 0x000fe20003f05270 */
[----:B--2---:R-:W-:-:S12]  /*0a40*/  IMAD.IADD R8, R13, 0x1, R8 ;  /* 0x000000010d087824 */ /* 0x004fd800078e0208 */
[----:B------:R-:W-:Y:S05]  /*0a50*/  @P0 BRA `(.L_x_24) ;  /* 0xfffffffc00e40947 */ /* 0x000fea000383ffff */
.L_x_14:
[----:B------:R-:W-:Y:S05]  /*0a60*/  BSYNC.RECONVERGENT B2 ;  /* 0x0000000000027941 */ /* 0x000fea0003800200 */
.L_x_13:
[----:B------:R-:W-:Y:S05]  /*0a70*/  WARPSYNC.ALL ;  /* 0x0000000000007948 */ /* 0x000fea0003800000 */
[----:B------:R-:W0:Y:S01]  /*0a80*/  S2UR UR5, SR_CgaCtaId ;  /* 0x00000000000579c3 */ /* 0x000e220000008800 */
[----:B------:R-:W-:Y:S01]  /*0a90*/  UMOV UR4, 0x400 ;  /* 0x0000040000047882 */ /* 0x000fe20000000000 */
[C---:B------:R-:W-:Y:S02]  /*0aa0*/  LOP3.LUT R4, R2.reuse, 0x1, RZ, 0xc0, !PT ;  /* 0x0000000102047812 */ /* 0x040fe400078ec0ff */
[----:B------:R-:W-:Y:S02]  /*0ab0*/  LOP3.LUT P0, RZ, R2, 0x3, RZ, 0xc0, !PT ;  /* 0x0000000302ff7812 */ /* 0x000fe4000780c0ff */
[----:B------:R-:W-:Y:S01]  /*0ac0*/  ISETP.NE.U32.AND P1, PT, R4, 0x1, PT ;  /* 0x000000010400780c */ /* 0x000fe20003f25070 */
[----:B0-----:R-:W-:-:S06]  /*0ad0*/  ULEA UR4, UR5, UR4, 0x18 ;  /* 0x0000000405047291 */ /* 0x001fcc000f8ec0ff */
[----:B------:R-:W-:-:S05]  /*0ae0*/  LEA R5, R0, UR4, 0x2 ;  /* 0x0000000400057c11 */ /* 0x000fca000f8e10ff */
[----:B------:R-:W-:Y:S01]  /*0af0*/  STS [R5], R8 ;  /* 0x0000000805007388 */ /* 0x000fe20000000800 */
[----:B------:R-:W-:Y:S06]  /*0b00*/  BAR.SYNC.DEFER_BLOCKING 0x0 ;  /* 0x0000000000007b1d */ /* 0x000fec0000010000 */
[----:B------:R-:W-:Y:S04]  /*0b10*/  @P1 LDS R4, [R5+0x4] ;  /* 0x0000040005041984 */ /* 0x000fe80000000800 */
[----:B------:R-:W0:Y:S02]  /*0b20*/  @P1 LDS R7, [R5] ;  /* 0x0000000005071984 */ /* 0x000e240000000800 */
[----:B0-----:R-:W-:-:S05]  /*0b30*/  @P1 IADD3 R4, PT, PT, R4, R7, RZ ;  /* 0x0000000704041210 */ /* 0x001fca0007ffe0ff */
[----:B------:R-:W-:Y:S01]  /*0b40*/  @P1 STS [R5], R4 ;  /* 0x0000000405001388 */ /* 0x000fe20000000800 */
[----:B------:R-:W-:Y:S01]  /*0b50*/  BAR.SYNC.DEFER_BLOCKING 0x0 ;  /* 0x0000000000007b1d */ /* 0x000fe20000010000 */
[----:B------:R-:W-:-:S05]  /*0b60*/  LOP3.LUT P1, RZ, R2, 0x7, RZ, 0xc0, !PT ;  /* 0x0000000702ff7812 */ /* 0x000fca000782c0ff */
[----:B------:R-:W-:Y:S04]  /*0b70*/  @!P0 LDS R6, [R5+0x8] ;  /* 0x0000080005068984 */ /* 0x000fe80000000800 */
[----:B------:R-:W0:Y:S02]  /*0b80*/  @!P0 LDS R7, [R5] ;  /* 0x0000000005078984 */ /* 0x000e240000000800 */
[----:B0-----:R-:W-:-:S05]  /*0b90*/  @!P0 IMAD.IADD R6, R6, 0x1, R7 ;  /* 0x0000000106068824 */ /* 0x001fca00078e0207 */
[----:B------:R-:W-:Y:S01]  /*0ba0*/  @!P0 STS [R5], R6 ;  /* 0x0000000605008388 */ /* 0x000fe20000000800 */
[----:B------:R-:W-:Y:S01]  /*0bb0*/  BAR.SYNC.DEFER_BLOCKING 0x0 ;  /* 0x0000000000007b1d */ /* 0x000fe20000010000 */
[----:B------:R-:W-:-:S05]  /*0bc0*/  LOP3.LUT P0, RZ, R2, 0xf, RZ, 0xc0, !PT ;  /* 0x0000000f02ff7812 */ /* 0x000fca000780c0ff */
[----:B------:R-:W-:Y:S04]  /*0bd0*/  @!P1 LDS R7, [R5+0x10] ;  /* 0x0000100005079984 */ /* 0x000fe80000000800 */
[----:B------:R-:W0:Y:S02]  /*0be0*/  @!P1 LDS R8, [R5] ;  /* 0x0000000005089984 */ /* 0x000e240000000800 */
[----:B0-----:R-:W-:-:S05]  /*0bf0*/  @!P1 IADD3 R8, PT, PT, R7, R8, RZ ;  /* 0x0000000807089210 */ /* 0x001fca0007ffe0ff */
[----:B------:R-:W-:Y:S01]  /*0c00*/  @!P1 STS [R5], R8 ;  /* 0x0000000805009388 */ /* 0x000fe20000000800 */
        /* <DEDUP_REMOVED lines=31> */
[----:B------:R-:W-:-:S05]  /*0e00*/  ISETP.NE.AND P0, PT, R0, RZ, PT ;  /* 0x000000ff0000720c */ /* 0x000fca0003f05270 */
[----:B------:R-:W-:Y:S04]  /*0e10*/  @!P1 LDS R2, [R5+0x400] ;  /* 0x0004000005029984 */ /* 0x000fe80000000800 */
[----:B------:R-:W0:Y:S02]  /*0e20*/  @!P1 LDS R7, [R5] ;  /* 0x0000000005079984 */ /* 0x000e240000000800 */
[----:B0-----:R-:W-:-:S05]  /*0e30*/  @!P1 IADD3 R2, PT, PT, R2, R7, RZ ;  /* 0x0000000702029210 */ /* 0x001fca0007ffe0ff */
[----:B------:R0:W-:Y:S01]  /*0e40*/  @!P1 STS [R5], R2 ;  /* 0x0000000205009388 */ /* 0x0001e20000000800 */
[----:B------:R-:W-:Y:S06]  /*0e50*/  BAR.SYNC.DEFER_BLOCKING 0x0 ;  /* 0x0000000000007b1d */ /* 0x000fec0000010000 */
[----:B------:R-:W-:Y:S05]  /*0e60*/  @P0 EXIT ;  /* 0x000000000000094d */ /* 0x000fea0003800000 */
[----:B------:R-:W1:Y:S01]  /*0e70*/  LDS R7, [UR4] ;  /* 0x00000004ff077984 */ /* 0x000e620008000800 */
[----:B0-----:R-:W0:Y:S02]  /*0e80*/  LDC.64 R4, c[0x0][0x388] ;  /* 0x0000e200ff047b82 */ /* 0x001e240000000a00 */
[----:B0-----:R-:W-:-:S05]  /*0e90*/  IMAD.WIDE.U32 R2, R3, 0x4, R4 ;  /* 0x0000000403027825 */ /* 0x001fca00078e0004 */
[----:B-1----:R-:W-:Y:S01]  /*0ea0*/  STG.E desc[UR6][R2.64], R7 ;  /* 0x0000000702007986 */ /* 0x002fe2000c101906 */
[----:B------:R-:W-:Y:S05]  /*0eb0*/  EXIT ;  /* 0x000000000000794d */ /* 0x000fea0003800000 */
.L_x_25:
        /* <DEDUP_REMOVED lines=12> */
.L_x_89:


//--------------------- .text._Z11fast_kernelPiS_ --------------------------
	.section	.text._Z11fast_kernelPiS_,"ax",@progbits
	.align	128
        .global         _Z11fast_kernelPiS_
        .type           _Z11fast_kernelPiS_,@function
        .size           _Z11fast_kernelPiS_,(.L_x_90 - _Z11fast_kernelPiS_)
        .other          _Z11fast_kernelPiS_,@"STO_CUDA_ENTRY STV_DEFAULT"
_Z11fast_kernelPiS_:
.text._Z11fast_kernelPiS_:
[----:B------:R-:W-:Y:S01]  /*0000*/  LDC R1, c[0x0][0x37c] ;  /* 0x0000df00ff017b82 */ /* 0x000fe20000000800 */
[----:B------:R-:W0:Y:S01]  /*0010*/  S2R R0, SR_CTAID.X ;  /* 0x0000000000007919 */ /* 0x000e220000002500 */
[----:B------:R-:W1:Y:S06]  /*0020*/  LDCU UR6, c[0x0][0x360] ;  /* 0x00006c00ff0677ac */ /* 0x000e6c0008000800 */
[----:B------:R-:W1:Y:S01]  /*0030*/  LDC R6, c[0x0][0x370] ;  /* 0x0000dc00ff067b82 */ /* 0x000e620000000800 */
[----:B------:R-:W-:Y:S01]  /*0040*/  BSSY.RECONVERGENT B2, `(.L_x_26) ;  /* 0x00000a3000027945 */ /* 0x000fe20003800200 */
[----:B------:R-:W2:Y:S01]  /*0050*/  S2R R2, SR_TID.X ;  /* 0x0000000000027919 */ /* 0x000ea20000002100 */
[----:B------:R-:W3:Y:S01]  /*0060*/  LDCU.64 UR4, c[0x0][0x358] ;  /* 0x00006b00ff0477ac */ /* 0x000ee20008000a00 */
[----:B------:R-:W-:-:S02]  /*0070*/  IMAD.MOV.U32 R9, RZ, RZ, RZ ;  /* 0x000000ffff097224 */ /* 0x000fc400078e00ff */
[----:B-1----:R-:W-:Y:S02]  /*0080*/  IMAD R6, R6, UR6, RZ ;  /* 0x0000000606067c24 */ /* 0x002fe4000f8e02ff */
[----:B0-----:R-:W-:-:S05]  /*0090*/  IMAD R3, R0, UR6, RZ ;  /* 0x0000000600037c24 */ /* 0x001fca000f8e02ff */
[----:B--2---:R-:W-:-:S04]  /*00a0*/  IADD3 R5, PT, PT, R3, R2, RZ ;  /* 0x0000000203057210 */ /* 0x004fc80007ffe0ff */
[----:B------:R-:W-:-:S13]  /*00b0*/  ISETP.GT.AND P0, PT, R5, 0x9fffff, PT ;  /* 0x009fffff0500780c */ /* 0x000fda0003f04270 */
[----:B---3--:R-:W-:Y:S05]  /*00c0*/  @P0 BRA `(.L_x_27) ;  /* 0x0000000800680947 */ /* 0x008fea0003800000 */
[----:B------:R-:W0:Y:S01]  /*00d0*/  I2F.U32.RP R11, R6 ;  /* 0x00000006000b7306 */ /* 0x000e220000209000 */
[----:B------:R-:W-:Y:S01]  /*00e0*/  IADD3 R4, PT, PT, R5, R6, RZ ;  /* 0x0000000605047210 */ /* 0x000fe20007ffe0ff */
[----:B------:R-:W-:Y:S01]  /*00f0*/  IMAD.MOV R13, RZ, RZ, -R6 ;  /* 0x000000ffff0d7224 */ /* 0x000fe200078e0a06 */
[----:B------:R-:W-:Y:S01]  /*0100*/  ISETP.NE.U32.AND P2, PT, R6, RZ, PT ;  /* 0x000000ff0600720c */ /* 0x000fe20003f45070 */
[----:B------:R-:W-:Y:S01]  /*0110*/  BSSY.RECONVERGENT B1, `(.L_x_28) ;  /* 0x000008a000017945 */ /* 0x000fe20003800200 */
[C---:B------:R-:W-:Y:S02]  /*0120*/  ISETP.GE.AND P0, PT, R4.reuse, 0xa00000, PT ;  /* 0x00a000000400780c */ /* 0x040fe40003f06270 */
[----:B------:R-:W-:Y:S02]  /*0130*/  VIMNMX R7, PT, PT, R4, 0xa00000, !PT ;  /* 0x00a0000004077848 */ /* 0x000fe40007fe0100 */
[----:B------:R-:W-:-:S04]  /*0140*/  SEL R10, RZ, 0x1, P0 ;  /* 0x00000001ff0a7807 */ /* 0x000fc80000000000 */
[----:B------:R-:W-:Y:S01]  /*0150*/  IADD3 R7, PT, PT, R7, -R4, -R10 ;  /* 0x8000000407077210 */ /* 0x000fe20007ffe80a */
[----:B0-----:R-:W0:Y:S02]  /*0160*/  MUFU.RCP R11, R11 ;  /* 0x0000000b000b7308 */ /* 0x001e240000001000 */
[----:B0-----:R-:W-:-:S06]  /*0170*/  IADD3 R8, PT, PT, R11, 0xffffffe, RZ ;  /* 0x0ffffffe0b087810 */ /* 0x001fcc0007ffe0ff */
        /* <DEDUP_REMOVED lines=10> */
[----:B------:R-:W-:Y:S01]  /*0220*/  ISETP.GE.U32.AND P1, PT, R7, R6, PT ;  /* 0x000000060700720c */ /* 0x000fe20003f26070 */
[----:B------:R-:W-:-:S12]  /*0230*/  IMAD.MOV.U32 R7, RZ, RZ, R5 ;  /* 0x000000ffff077224 */ /* 0x000fd800078e0005 */
        /* <DEDUP_REMOVED lines=10> */
[----:B------:R-:W-:Y:S01]  /*02e0*/  IMAD.MOV.U32 R9, RZ, RZ, RZ ;  /* 0x000000ffff097224 */ /* 0x000fe200078e00ff */
[----:B------:R-:W-:Y:S02]  /*02f0*/  MOV R7, R5 ;  /* 0x0000000500077202 */ /* 0x000fe40000000f00 */
[----:B------:R-:W-:-:S04]  /*0300*/  IADD3 R4, PT, PT, -R4, RZ, RZ ;  /* 0x000000ff04047210 */ /* 0x000fc80007ffe1ff */
        /* <DEDUP_REMOVED lines=8> */
.L_x_34:
        /* <DEDUP_REMOVED lines=10> */
[----:B------:R-:W-:-:S04]  /*0430*/  IMAD.WIDE R20, R6, 0x4, R14 ;  /* 0x0000000406147825 */ /* 0x000fc800078e020e */
[----:B------:R-:W-:Y:S01]  /*0440*/  IMAD.WIDE R18, R7, 0x4, R16 ;  /* 0x0000000407127825 */ /* 0x000fe200078e0210 */
[C---:B------:R-:W-:Y:S01]  /*0450*/  LEA R7, R6.reuse, R7, 0x2 ;  /* 0x0000000706077211 */ /* 0x040fe200078e10ff */
[----:B------:R1:W2:Y:S02]  /*0460*/  LDG.E R24, desc[UR4][R20.64] ;  /* 0x0000000414187981 */ /* 0x0002a4000c1e1900 */
[C---:B0-----:R-:W-:Y:S02]  /*0470*/  IMAD.WIDE R14, R6.reuse, 0x4, R28 ;  /* 0x00000004060e7825 */ /* 0x041fe400078e021c */
[----:B------:R-:W4:Y:S02]  /*0480*/  LDG.E R10, desc[UR4][R28.64] ;  /* 0x000000041c0a7981 */ /* 0x000f24000c1e1900 */
[C---:B------:R-:W-:Y:S02]  /*0490*/  IMAD.WIDE R26, R6.reuse, 0x4, R18 ;  /* 0x00000004061a7825 */ /* 0x040fe400078e0212 */
[----:B------:R0:W4:Y:S02]  /*04a0*/  LDG.E R23, desc[UR4][R14.64] ;  /* 0x000000040e177981 */ /* 0x000124000c1e1900 */
[----:B-1----:R-:W-:-:S02]  /*04b0*/  IMAD.WIDE R20, R6, 0x4, R20 ;  /* 0x0000000406147825 */ /* 0x002fc400078e0214 */
[----:B------:R1:W5:Y:S02]  /*04c0*/  LDG.E R13, desc[UR4][R18.64] ;  /* 0x00000004120d7981 */ /* 0x000364000c1e1900 */
[----:B------:R-:W-:Y:S02]  /*04d0*/  IMAD.WIDE R16, R7, 0x4, R16 ;  /* 0x0000000407107825 */ /* 0x000fe400078e0210 */
[----:B------:R-:W5:Y:S02]  /*04e0*/  LDG.E R22, desc[UR4][R20.64] ;  /* 0x0000000414167981 */ /* 0x000f64000c1e1900 */
[C---:B0-----:R-:W-:Y:S02]  /*04f0*/  IMAD.WIDE R14, R6.reuse, 0x4, R26 ;  /* 0x00000004060e7825 */ /* 0x041fe400078e021a */
[----:B------:R0:W5:Y:S02]  /*0500*/  LDG.E R28, desc[UR4][R16.64] ;  /* 0x00000004101c7981 */ /* 0x000164000c1e1900 */
[----:B-1----:R-:W-:-:S02]  /*0510*/  IMAD.WIDE R18, R6, 0x4, R20 ;  /* 0x0000000406127825 */ /* 0x002fc400078e0214 */
[----:B------:R-:W5:Y:S04]  /*0520*/  LDG.E R26, desc[UR4][R26.64] ;  /* 0x000000041a1a7981 */ /* 0x000f68000c1e1900 */
[----:B------:R-:W5:Y:S01]  /*0530*/  LDG.E R29, desc[UR4][R14.64] ;  /* 0x000000040e1d7981 */ /* 0x000f62000c1e1900 */
[----:B0-----:R-:W-:-:S03]  /*0540*/  IMAD.WIDE R16, R6, 0x4, R16 ;  /* 0x0000000406107825 */ /* 0x001fc600078e0210 */
[----:B------:R0:W5:Y:S01]  /*0550*/  LDG.E R27, desc[UR4][R18.64] ;  /* 0x00000004121b7981 */ /* 0x000162000c1e1900 */
[----:B------:R-:W-:-:S03]  /*0560*/  IMAD.WIDE R20, R6, 0x4, R16 ;  /* 0x0000000406147825 */ /* 0x000fc600078e0210 */
[----:B------:R-:W5:Y:S01]  /*0570*/  LDG.E R17, desc[UR4][R16.64] ;  /* 0x0000000410117981 */ /* 0x000f62000c1e1900 */
[----:B0-----:R-:W-:-:S03]  /*0580*/  IMAD.WIDE R18, R6, 0x4, R14 ;  /* 0x0000000406127825 */ /* 0x001fc600078e020e */
[----:B------:R0:W5:Y:S04]  /*0590*/  LDG.E R14, desc[UR4][R20.64] ;  /* 0x00000004140e7981 */ /* 0x000168000c1e1900 */
[----:B------:R-:W5:Y:S01]  /*05a0*/  LDG.E R18, desc[UR4][R18.64] ;  /* 0x0000000412127981 */ /* 0x000f62000c1e1900 */
[----:B0-----:R-:W-:-:S06]  /*05b0*/  IMAD.WIDE R20, R6, 0x4, R20 ;  /* 0x0000000406147825 */ /* 0x001fcc00078e0214 */
        /* <DEDUP_REMOVED lines=13> */
.L_x_33:
[----:B------:R-:W-:Y:S05]  /*0690*/  BSYNC.RECONVERGENT B3 ;  /* 0x0000000000037941 */ /* 0x000fea0003800200 */
.L_x_32:
        /* <DEDUP_REMOVED lines=29> */
.L_x_36:
[----:B------:R-:W-:Y:S05]  /*0870*/  BSYNC.RECONVERGENT B3 ;  /* 0x0000000000037941 */ /* 0x000fea0003800200 */
.L_x_35:
[----:B------:R-:W-:-:S13]  /*0880*/  ISETP.NE.OR P0, PT, R4, RZ, P0 ;  /* 0x000000ff0400720c */ /* 0x000fda0000705670 */
[----:B------:R-:W-:Y:S05]  /*0890*/  @!P0 BREAK.RELIABLE B0 ;  /* 0x0000000000008942 */ /* 0x000fea0003800100 */
[----:B------:R-:W-:Y:S05]  /*08a0*/  @!P0 BRA `(.L_x_29) ;  /* 0x0000000000408947 */ /* 0x000fea0003800000 */
.L_x_31:
[----:B------:R-:W-:Y:S05]  /*08b0*/  BSYNC.RELIABLE B0 ;  /* 0x0000000000007941 */ /* 0x000fea0003800100 */
.L_x_30:
        /* <DEDUP_REMOVED lines=15> */
.L_x_29:
[----:B------:R-:W-:Y:S05]  /*09b0*/  BSYNC.RECONVERGENT B1 ;  /* 0x0000000000017941 */ /* 0x000fea0003800200 */
.L_x_28:
[----:B------:R-:W-:-:S13]  /*09c0*/  ISETP.NE.AND P0, PT, R8, RZ, PT ;  /* 0x000000ff0800720c */ /* 0x000fda0003f05270 */
[----:B------:R-:W-:Y:S05]  /*09d0*/  @!P0 BRA `(.L_x_27) ;  /* 0x0000000000248947 */ /* 0x000fea0003800000 */
[----:B------:R-:W0:Y:S01]  /*09e0*/  LDC.64 R10, c[0x0][0x380] ;  /* 0x0000e000ff0a7b82 */ /* 0x000e220000000a00 */
[----:B------:R-:W-:-:S07]  /*09f0*/  IMAD.MOV R8, RZ, RZ, -R8 ;  /* 0x000000ffff087224 */ /* 0x000fce00078e0a08 */
.L_x_37:
[----:B0-----:R-:W-:-:S06]  /*0a00*/  IMAD.WIDE R12, R7, 0x4, R10 ;  /* 0x00000004070c7825 */ /* 0x001fcc00078e020a */
[----:B------:R-:W2:Y:S01]  /*0a10*/  LDG.E R12, desc[UR4][R12.64] ;  /* 0x000000040c0c7981 */ /* 0x000ea2000c1e1900 */
[----:B------:R-:W-:Y:S01]  /*0a20*/  IADD3 R8, PT, PT, R8, 0x1, RZ ;  /* 0x0000000108087810 */ /* 0x000fe20007ffe0ff */
[----:B------:R-:W-:-:S03]  /*0a30*/  IMAD.IADD R7, R6, 0x1, R7 ;  /* 0x0000000106077824 */ /* 0x000fc600078e0207 */
[----:B------:R-:W-:Y:S02]  /*0a40*/  ISETP.NE.AND P0, PT, R8, RZ, PT ;  /* 0x000000ff0800720c */ /* 0x000fe40003f05270 */
[----:B--2---:R-:W-:-:S11]  /*0a50*/  IADD3 R9, PT, PT, R12, R9, RZ ;  /* 0x000000090c097210 */ /* 0x004fd60007ffe0ff */
[----:B------:R-:W-:Y:S05]  /*0a60*/  @P0 BRA `(.L_x_37) ;  /* 0xfffffffc00e40947 */ /* 0x000fea000383ffff */
.L_x_27:
[----:B------:R-:W-:Y:S05]  /*0a70*/  BSYNC.RECONVERGENT B2 ;  /* 0x0000000000027941 */ /* 0x000fea0003800200 */
.L_x_26:
[----:B------:R-:W-:Y:S05]  /*0a80*/  WARPSYNC.ALL ;  /* 0x0000000000007948 */ /* 0x000fea0003800000 */
[----:B------:R-:W0:Y:S01]  /*0a90*/  LDC.64 R6, c[0x0][0x380] ;  /* 0x0000e000ff067b82 */ /* 0x000e220000000a00 */
[C---:B------:R-:W-:Y:S01]  /*0aa0*/  ISETP.GT.U32.AND P4, PT, R2.reuse, 0xff, PT ;  /* 0x000000ff0200780c */ /* 0x040fe20003f84070 */
[----:B------:R-:W-:Y:S01]  /*0ab0*/  BSSY.RECONVERGENT B0, `(.L_x_38) ;  /* 0x0000012000007945 */ /* 0x000fe20003800200 */
[C---:B------:R-:W-:Y:S02]  /*0ac0*/  ISETP.GT.U32.AND P2, PT, R2.reuse, 0x3f, PT ;  /* 0x0000003f0200780c */ /* 0x040fe40003f44070 */
[----:B------:R-:W-:-:S02]  /*0ad0*/  ISETP.GT.U32.AND P6, PT, R2, 0x7f, PT ;  /* 0x0000007f0200780c */ /* 0x000fc40003fc4070 */
[----:B------:R-:W-:Y:S02]  /*0ae0*/  P2R R4, PR, RZ, 0x4 ;  /* 0x00000004ff047803 */ /* 0x000fe40000000000 */
[C---:B------:R-:W-:Y:S02]  /*0af0*/  ISETP.GT.U32.AND P0, PT, R2.reuse, 0x1f, PT ;  /* 0x0000001f0200780c */ /* 0x040fe40003f04070 */
[C---:B------:R-:W-:Y:S02]  /*0b00*/  ISETP.GT.U32.AND P1, PT, R2.reuse, 0xf, PT ;  /* 0x0000000f0200780c */ /* 0x040fe40003f24070 */
[C---:B------:R-:W-:Y:S02]  /*0b10*/  ISETP.GT.U32.AND P2, PT, R2.reuse, 0x7, PT ;  /* 0x000000070200780c */ /* 0x040fe40003f44070 */
[----:B------:R-:W-:Y:S01]  /*0b20*/  ISETP.GT.U32.AND P3, PT, R2, 0x3, PT ;  /* 0x000000030200780c */ /* 0x000fe20003f64070 */
[----:B0-----:R-:W-:-:S05]  /*0b30*/  IMAD.WIDE R10, R5, 0x4, R6 ;  /* 0x00000004050a7825 */ /* 0x001fca00078e0206 */
[----:B------:R0:W-:Y:S01]  /*0b40*/  STG.E desc[UR4][R10.64], R9 ;  /* 0x000000090a007986 */ /* 0x0001e2000c101904 */
[----:B------:R-:W-:Y:S06]  /*0b50*/  BAR.SYNC.DEFER_BLOCKING 0x0 ;  /* 0x0000000000007b1d */ /* 0x000fec0000010000 */
[----:B------:R-:W-:Y:S05]  /*0b60*/  @P4 BRA `(.L_x_39) ;  /* 0x0000000000184947 */ /* 0x000fea0003800000 */
[----:B------:R-:W-:-:S05]  /*0b70*/  LEA R8, P4, R2, R10, 0x2 ;  /* 0x0000000a02087211 */ /* 0x000fca00078810ff */
[----:B0-----:R-:W-:-:S05]  /*0b80*/  IMAD.X R9, RZ, RZ, R11, P4 ;  /* 0x000000ffff097224 */ /* 0x001fca00020e060b */
[----:B------:R-:W2:Y:S04]  /*0b90*/  LDG.E R4, desc[UR4][R8.64+0x4] ;  /* 0x0000040408047981 */ /* 0x000ea8000c1e1900 */
[----:B------:R-:W2:Y:S02]  /*0ba0*/  LDG.E R13, desc[UR4][R8.64] ;  /* 0x00000004080d7981 */ /* 0x000ea4000c1e1900 */
[----:B--2---:R-:W-:-:S05]  /*0bb0*/  IADD3 R13, PT, PT, R4, R13, RZ ;  /* 0x0000000d040d7210 */ /* 0x004fca0007ffe0ff */
[----:B------:R1:W-:Y:S02]  /*0bc0*/  STG.E desc[UR4][R8.64], R13 ;  /* 0x0000000d08007986 */ /* 0x0003e4000c101904 */
.L_x_39:
[----:B------:R-:W-:Y:S05]  /*0bd0*/  BSYNC.RECONVERGENT B0 ;  /* 0x0000000000007941 */ /* 0x000fea0003800200 */
.L_x_38:
[----:B------:R-:W-:Y:S01]  /*0be0*/  BAR.SYNC.DEFER_BLOCKING 0x0 ;  /* 0x0000000000007b1d */ /* 0x000fe20000010000 */
[C---:B------:R-:W-:Y:S02]  /*0bf0*/  ISETP.GT.U32.AND P4, PT, R2.reuse, 0x1, PT ;  /* 0x000000010200780c */ /* 0x040fe40003f84070 */
[----:B------:R-:W-:-:S03]  /*0c00*/  ISETP.NE.AND P5, PT, R2, RZ, PT ;  /* 0x000000ff0200720c */ /* 0x000fc60003fa5270 */
[----:B------:R-:W-:Y:S04]  /*0c10*/  BSSY.RECONVERGENT B0, `(.L_x_40) ;  /* 0x0000008000007945 */ /* 0x000fe80003800200 */
[----:B------:R-:W-:Y:S06]  /*0c20*/  @P6 BRA `(.L_x_41) ;  /* 0x0000000000186947 */ /* 0x000fec0003800000 */
[----:B01----:R-:W-:-:S04]  /*0c30*/  IMAD R9, R2, 0x3, R5 ;  /* 0x0000000302097824 */ /* 0x003fc800078e0205 */
[----:B------:R-:W-:-:S05]  /*0c40*/  IMAD.WIDE R8, R9, 0x4, R6 ;  /* 0x0000000409087825 */ /* 0x000fca00078e0206 */
[----:B------:R-:W2:Y:S04]  /*0c50*/  LDG.E R4, desc[UR4][R8.64+0x8] ;  /* 0x0000080408047981 */ /* 0x000ea8000c1e1900 */
[----:B------:R-:W2:Y:S02]  /*0c60*/  LDG.E R13, desc[UR4][R8.64] ;  /* 0x00000004080d7981 */ /* 0x000ea4000c1e1900 */
[----:B--2---:R-:W-:-:S05]  /*0c70*/  IMAD.IADD R13, R4, 0x1, R13 ;  /* 0x00000001040d7824 */ /* 0x004fca00078e020d */
[----:B------:R2:W-:Y:S02]  /*0c80*/  STG.E desc[UR4][R8.64], R13 ;  /* 0x0000000d08007986 */ /* 0x0005e4000c101904 */
.L_x_41:
[----:B------:R-:W-:Y:S05]  /*0c90*/  BSYNC.RECONVERGENT B0 ;  /* 0x0000000000007941 */ /* 0x000fea0003800200 */
.L_x_40:
[----:B------:R-:W-:Y:S01]  /*0ca0*/  BAR.SYNC.DEFER_BLOCKING 0x0 ;  /* 0x0000000000007b1d */ /* 0x000fe20000010000 */
[----:B------:R-:W-:-:S05]  /*0cb0*/  ISETP.GT.U32.AND P6, PT, R2, 0x3f, PT ;  /* 0x0000003f0200780c */ /* 0x000fca0003fc4070 */
[----:B------:R-:W-:Y:S08]  /*0cc0*/  BSSY.RECONVERGENT B0, `(.L_x_42) ;  /* 0x0000008000007945 */ /* 0x000ff00003800200 */
[----:B------:R-:W-:Y:S05]  /*0cd0*/  @P6 BRA `(.L_x_43) ;  /* 0x0000000000186947 */ /* 0x000fea0003800000 */
[----:B012---:R-:W-:-:S04]  /*0ce0*/  IMAD R9, R2, 0x7, R5 ;  /* 0x0000000702097824 */ /* 0x007fc800078e0205 */
[----:B------:R-:W-:-:S05]  /*0cf0*/  IMAD.WIDE R8, R9, 0x4, R6 ;  /* 0x0000000409087825 */ /* 0x000fca00078e0206 */
[----:B------:R-:W2:Y:S04]  /*0d00*/  LDG.E R4, desc[UR4][R8.64+0x10] ;  /* 0x0000100408047981 */ /* 0x000ea8000c1e1900 */
[----:B------:R-:W2:Y:S02]  /*0d10*/  LDG.E R13, desc[UR4][R8.64] ;  /* 0x00000004080d7981 */ /* 0x000ea4000c1e1900 */
[----:B--2---:R-:W-:-:S05]  /*0d20*/  IADD3 R13, PT, PT, R4, R13, RZ ;  /* 0x0000000d040d7210 */ /* 0x004fca0007ffe0ff */
[----:B------:R3:W-:Y:S02]  /*0d30*/  STG.E desc[UR4][R8.64], R13 ;  /* 0x0000000d08007986 */ /* 0x0007e4000c101904 */
.L_x_43:
[----:B------:R-:W-:Y:S05]  /*0d40*/  BSYNC.RECONVERGENT B0 ;  /* 0x0000000000007941 */ /* 0x000fea0003800200 */
.L_x_42:
[----:B------:R-:W-:Y:S06]  /*0d50*/  BAR.SYNC.DEFER_BLOCKING 0x0 ;  /* 0x0000000000007b1d */ /* 0x000fec0000010000 */
[----:B------:R-:W-:Y:S04]  /*0d60*/  BSSY.RECONVERGENT B0, `(.L_x_44) ;  /* 0x0000008000007945 */ /* 0x000fe80003800200 */
[----:B------:R-:W-:Y:S05]  /*0d70*/  @P0 BRA `(.L_x_45) ;  /* 0x0000000000180947 */ /* 0x000fea0003800000 */
[----:B0123--:R-:W-:-:S04]  /*0d80*/  IMAD R9, R2, 0xf, R5 ;  /* 0x0000000f02097824 */ /* 0x00ffc800078e0205 */
[----:B------:R-:W-:-:S05]  /*0d90*/  IMAD.WIDE R8, R9, 0x4, R6 ;  /* 0x0000000409087825 */ /* 0x000fca00078e0206 */
[----:B------:R-:W2:Y:S04]  /*0da0*/  LDG.E R4, desc[UR4][R8.64+0x20] ;  /* 0x0000200408047981 */ /* 0x000ea8000c1e1900 */
[----:B------:R-:W2:Y:S02]  /*0db0*/  LDG.E R13, desc[UR4][R8.64] ;  /* 0x00000004080d7981 */ /* 0x000ea4000c1e1900 */
[----:B--2---:R-:W-:-:S05]  /*0dc0*/  IMAD.IADD R13, R4, 0x1, R13 ;  /* 0x00000001040d7824 */ /* 0x004fca00078e020d */
[----:B------:R4:W-:Y:S02]  /*0dd0*/  STG.E desc[UR4][R8.64], R13 ;  /* 0x0000000d08007986 */ /* 0x0009e4000c101904 */
.L_x_45:
[----:B------:R-:W-:Y:S05]  /*0de0*/  BSYNC.RECONVERGENT B0 ;  /* 0x0000000000007941 */ /* 0x000fea0003800200 */
.L_x_44:
[----:B------:R-:W-:Y:S06]  /*0df0*/  BAR.SYNC.DEFER_BLOCKING 0x0 ;  /* 0x0000000000007b1d */ /* 0x000fec0000010000 */
[----:B------:R-:W-:Y:S04]  /*0e00*/  BSSY.RECONVERGENT B0, `(.L_x_46) ;  /* 0x0000008000007945 */ /* 0x000fe80003800200 */
[----:B------:R-:W-:Y:S05]  /*0e10*/  @P1 BRA `(.L_x_47) ;  /* 0x0000000000181947 */ /* 0x000fea0003800000 */
[----:B01234-:R-:W-:-:S04]  /*0e20*/  IMAD R9, R2, 0x1f, R5 ;  /* 0x0000001f02097824 */ /* 0x01ffc800078e0205 */
[----:B------:R-:W-:-:S05]  /*0e30*/  IMAD.WIDE R8, R9, 0x4, R6 ;  /* 0x0000000409087825 */ /* 0x000fca00078e0206 */
[----:B------:R-:W2:Y:S04]  /*0e40*/  LDG.E R4, desc[UR4][R8.64+0x40] ;  /* 0x0000400408047981 */ /* 0x000ea8000c1e1900 */
[----:B------:R-:W2:Y:S02]  /*0e50*/  LDG.E R13, desc[UR4][R8.64] ;  /* 0x00000004080d7981 */ /* 0x000ea4000c1e1900 */
[----:B--2---:R-:W-:-:S05]  /*0e60*/  IADD3 R13, PT, PT, R4, R13, RZ ;  /* 0x0000000d040d7210 */ /* 0x004fca0007ffe0ff */
[----:B------:R0:W-:Y:S02]  /*0e70*/  STG.E desc[UR4][R8.64], R13 ;  /* 0x0000000d08007986 */ /* 0x0001e4000c101904 */
.L_x_47:
[----:B------:R-:W-:Y:S05]  /*0e80*/  BSYNC.RECONVERGENT B0 ;  /* 0x0000000000007941 */ /* 0x000fea0003800200 */
.L_x_46:
        /* <DEDUP_REMOVED lines=9> */
.L_x_49:
[----:B------:R-:W-:Y:S05]  /*0f20*/  BSYNC.RECONVERGENT B0 ;  /* 0x0000000000007941 */ /* 0x000fea0003800200 */
.L_x_48:
[----:B------:R-:W-:Y:S06]  /*0f30*/  BAR.SYNC.DEFER_BLOCKING 0x0 ;  /* 0x0000000000007b1d */ /* 0x000fec0000010000 */
[----:B------:R-:W-:Y:S04]  /*0f40*/  BSSY.RECONVERGENT B0, `(.L_x_50) ;  /* 0x0000008000007945 */ /* 0x000fe80003800200 */
[----:B------:R-:W-:Y:S05]  /*0f50*/  @P3 BRA `(.L_x_51) ;  /* 0x0000000000183947 */ /* 0x000fea0003800000 */
[----:B01234-:R-:W-:-:S04]  /*0f60*/  IMAD R9, R2, 0x7f, R5 ;  /* 0x0000007f02097824 */ /* 0x01ffc800078e0205 */
[----:B------:R-:W-:-:S05]  /*0f70*/  IMAD.WIDE R8, R9, 0x4, R6 ;  /* 0x0000000409087825 */ /* 0x000fca00078e0206 */
[----:B------:R-:W2:Y:S04]  /*0f80*/  LDG.E R4, desc[UR4][R8.64+0x100] ;  /* 0x0001000408047981 */ /* 0x000ea8000c1e1900 */
[----:B------:R-:W2:Y:S02]  /*0f90*/  LDG.E R13, desc[UR4][R8.64] ;  /* 0x00000004080d7981 */ /* 0x000ea4000c1e1900 */
[----:B--2---:R-:W-:-:S05]  /*0fa0*/  IMAD.IADD R13, R4, 0x1, R13 ;  /* 0x00000001040d7824 */ /* 0x004fca00078e020d */
[----:B------:R0:W-:Y:S02]  /*0fb0*/  STG.E desc[UR4][R8.64], R13 ;  /* 0x0000000d08007986 */ /* 0x0001e4000c101904 */
.L_x_51:
[----:B------:R-:W-:Y:S05]  /*0fc0*/  BSYNC.RECONVERGENT B0 ;  /* 0x0000000000007941 */ /* 0x000fea0003800200 */
.L_x_50:
[----:B------:R-:W-:Y:S06]  /*0fd0*/  BAR.SYNC.DEFER_BLOCKING 0x0 ;  /* 0x0000000000007b1d */ /* 0x000fec0000010000 */
[----:B------:R-:W-:Y:S04]  /*0fe0*/  BSSY.RECONVERGENT B0, `(.L_x_52) ;  /* 0x0000008000007945 */ /* 0x000fe80003800200 */
[----:B------:R-:W-:Y:S05]  /*0ff0*/  @P4 BRA `(.L_x_53) ;  /* 0x0000000000184947 */ /* 0x000fea0003800000 */
[----:B------:R-:W-:-:S04]  /*1000*/  IMAD R5, R2, 0xff, R5 ;  /* 0x000000ff02057824 */ /* 0x000fc800078e0205 */
[----:B------:R-:W-:-:S05]  /*1010*/  IMAD.WIDE R4, R5, 0x4, R6 ;  /* 0x0000000405047825 */ /* 0x000fca00078e0206 */
[----:B------:R-:W5:Y:S04]  /*1020*/  LDG.E R2, desc[UR4][R4.64+0x200] ;  /* 0x0002000404027981 */ /* 0x000f68000c1e1900 */
[----:B01234-:R-:W5:Y:S02]  /*1030*/  LDG.E R9, desc[UR4][R4.64] ;  /* 0x0000000404097981 */ /* 0x01ff64000c1e1900 */
[----:B-----5:R-:W-:-:S05]  /*1040*/  IADD3 R9, PT, PT, R2, R9, RZ ;  /* 0x0000000902097210 */ /* 0x020fca0007ffe0ff */
[----:B------:R0:W-:Y:S02]  /*1050*/  STG.E desc[UR4][R4.64], R9 ;  /* 0x0000000904007986 */ /* 0x0001e4000c101904 */
.L_x_53:
[----:B------:R-:W-:Y:S05]  /*1060*/  BSYNC.RECONVERGENT B0 ;  /* 0x0000000000007941 */ /* 0x000fea0003800200 */
.L_x_52:
[----:B------:R-:W-:Y:S06]  /*1070*/  BAR.SYNC.DEFER_BLOCKING 0x0 ;  /* 0x0000000000007b1d */ /* 0x000fec0000010000 */
[----:B------:R-:W-:Y:S04]  /*1080*/  BSSY.RECONVERGENT B0, `(.L_x_54) ;  /* 0x0000007000007945 */ /* 0x000fe80003800200 */
[----:B------:R-:W-:Y:S05]  /*1090*/  @P5 BRA `(.L_x_55) ;  /* 0x0000000000145947 */ /* 0x000fea0003800000 */
[----:B------:R-:W-:-:S05]  /*10a0*/  IMAD.WIDE R6, R3, 0x4, R6 ;  /* 0x0000000403067825 */ /* 0x000fca00078e0206 */
[----:B------:R-:W5:Y:S04]  /*10b0*/  LDG.E R2, desc[UR4][R6.64+0x400] ;  /* 0x0004000406027981 */ /* 0x000f68000c1e1900 */
[----:B------:R-:W5:Y:S02]  /*10c0*/  LDG.E R3, desc[UR4][R6.64] ;  /* 0x0000000406037981 */ /* 0x000f64000c1e1900 */
[----:B-----5:R-:W-:-:S05]  /*10d0*/  IADD3 R3, PT, PT, R2, R3, RZ ;  /* 0x0000000302037210 */ /* 0x020fca0007ffe0ff */
[----:B------:R0:W-:Y:S02]  /*10e0*/  STG.E desc[UR4][R6.64], R3 ;  /* 0x0000000306007986 */ /* 0x0001e4000c101904 */
.L_x_55:
[----:B------:R-:W-:Y:S05]  /*10f0*/  BSYNC.RECONVERGENT B0 ;  /* 0x0000000000007941 */ /* 0x000fea0003800200 */
.L_x_54:
[----:B------:R-:W-:Y:S06]  /*1100*/  BAR.SYNC.DEFER_BLOCKING 0x0 ;  /* 0x0000000000007b1d */ /* 0x000fec0000010000 */
[----:B------:R-:W-:Y:S05]  /*1110*/  @P5 EXIT ;  /* 0x000000000000594d */ /* 0x000fea0003800000 */
[----:B0-----:R-:W5:Y:S01]  /*1120*/  LDG.E R11, desc[UR4][R10.64] ;  /* 0x000000040a0b7981 */ /* 0x001f62000c1e1900 */
[----:B------:R-:W0:Y:S02]  /*1130*/  LDC.64 R2, c[0x0][0x388] ;  /* 0x0000e200ff027b82 */ /* 0x000e240000000a00 */
[----:B0-----:R-:W-:-:S05]  /*1140*/  IMAD.WIDE.U32 R2, R0, 0x4, R2 ;  /* 0x0000000400027825 */ /* 0x001fca00078e0002 */
[----:B-----5:R-:W-:Y:S01]  /*1150*/  STG.E desc[UR4][R2.64], R11 ;  /* 0x0000000b02007986 */ /* 0x020fe2000c101904 */
[----:B------:R-:W-:Y:S05]  /*1160*/  EXIT ;  /* 0x000000000000794d */ /* 0x000fea0003800000 */
.L_x_56:
        /* <DEDUP_REMOVED lines=9> */
.L_x_90:


//--------------------- .text._Z11slow_kernelPiS_ --------------------------
	.section	.text._Z11slow_kernelPiS_,"ax",@progbits
	.align	128
        .global         _Z11slow_kernelPiS_
        .type           _Z11slow_kernelPiS_,@function
        .size           _Z11slow_kernelPiS_,(.L_x_91 - _Z11slow_kernelPiS_)
        .other          _Z11slow_kernelPiS_,@"STO_CUDA_ENTRY STV_DEFAULT"
_Z11slow_kernelPiS_:
.text._Z11slow_kernelPiS_:
        /* <DEDUP_REMOVED lines=56> */
.L_x_65:
        /* <DEDUP_REMOVED lines=48> */
.L_x_64:
[----:B------:R-:W-:Y:S05]  /*0680*/  BSYNC.RECONVERGENT B3 ;  /* 0x0000000000037941 */ /* 0x000fea0003800200 */
.L_x_63:
        /* <DEDUP_REMOVED lines=29> */
.L_x_67:
[----:B------:R-:W-:Y:S05]  /*0860*/  BSYNC.RECONVERGENT B3 ;  /* 0x0000000000037941 */ /* 0x000fea0003800200 */
.L_x_66:
[----:B------:R-:W-:-:S13]  /*0870*/  ISETP.NE.OR P0, PT, R4, RZ, P0 ;  /* 0x000000ff0400720c */ /* 0x000fda0000705670 */
[----:B------:R-:W-:Y:S05]  /*0880*/  @!P0 BREAK.RELIABLE B0 ;  /* 0x0000000000008942 */ /* 0x000fea0003800100 */
[----:B------:R-:W-:Y:S05]  /*0890*/  @!P0 BRA `(.L_x_60) ;  /* 0x0000000000408947 */ /* 0x000fea0003800000 */
.L_x_62:
[----:B------:R-:W-:Y:S05]  /*08a0*/  BSYNC.RELIABLE B0 ;  /* 0x0000000000007941 */ /* 0x000fea0003800100 */
.L_x_61:
        /* <DEDUP_REMOVED lines=15> */
.L_x_60:
[----:B------:R-:W-:Y:S05]  /*09a0*/  BSYNC.RECONVERGENT B1 ;  /* 0x0000000000017941 */ /* 0x000fea0003800200 */
.L_x_59:
[----:B------:R-:W-:-:S13]  /*09b0*/  ISETP.NE.AND P0, PT, R7, RZ, PT ;  /* 0x000000ff0700720c */ /* 0x000fda0003f05270 */
[----:B------:R-:W-:Y:S05]  /*09c0*/  @!P0 BRA `(.L_x_58) ;  /* 0x0000000000248947 */ /* 0x000fea0003800000 */
[----:B------:R-:W0:Y:S01]  /*09d0*/  LDC.64 R10, c[0x0][0x380] ;  /* 0x0000e000ff0a7b82 */ /* 0x000e220000000a00 */
[----:B------:R-:W-:-:S07]  /*09e0*/  IMAD.MOV R7, RZ, RZ, -R7 ;  /* 0x000000ffff077224 */ /* 0x000fce00078e0a07 */
.L_x_68:
[----:B0-----:R-:W-:-:S06]  /*09f0*/  IMAD.WIDE R12, R6, 0x4, R10 ;  /* 0x00000004060c7825 */ /* 0x001fcc00078e020a */
[----:B------:R-:W2:Y:S01]  /*0a00*/  LDG.E R13, desc[UR4][R12.64] ;  /* 0x000000040c0d7981 */ /* 0x000ea2000c1e1900 */
[----:B------:R-:W-:Y:S01]  /*0a10*/  IADD3 R7, PT, PT, R7, 0x1, RZ ;  /* 0x0000000107077810 */ /* 0x000fe20007ffe0ff */
[----:B------:R-:W-:-:S03]  /*0a20*/  IMAD.IADD R6, R5, 0x1, R6 ;  /* 0x0000000105067824 */ /* 0x000fc600078e0206 */
[----:B------:R-:W-:Y:S01]  /*0a30*/  ISETP.NE.AND P0, PT, R7, RZ, PT ;  /* 0x000000ff0700720c */ /* 0x000fe20003f05270 */
[----:B--2---:R-:W-:-:S12]  /*0a40*/  IMAD.IADD R8, R13, 0x1, R8 ;  /* 0x000000010d087824 */ /* 0x004fd800078e0208 */
[----:B------:R-:W-:Y:S05]  /*0a50*/  @P0 BRA `(.L_x_68) ;  /* 0xfffffffc00e40947 */ /* 0x000fea000383ffff */
.L_x_58:
[----:B------:R-:W-:Y:S05]  /*0a60*/  BSYNC.RECONVERGENT B2 ;  /* 0x0000000000027941 */ /* 0x000fea0003800200 */
.L_x_57:
[----:B------:R-:W-:Y:S05]  /*0a70*/  WARPSYNC.ALL ;  /* 0x0000000000007948 */ /* 0x000fea0003800000 */
[----:B------:R-:W0:Y:S01]  /*0a80*/  LDC.64 R4, c[0x0][0x380] ;  /* 0x0000e000ff047b82 */ /* 0x000e220000000a00 */
[C---:B------:R-:W-:Y:S01]  /*0a90*/  LOP3.LUT R6, R2.reuse, 0x1, RZ, 0xc0, !PT ;  /* 0x0000000102067812 */ /* 0x040fe200078ec0ff */
[----:B------:R-:W-:Y:S01]  /*0aa0*/  BSSY.RECONVERGENT B0, `(.L_x_69) ;  /* 0x0000012000007945 */ /* 0x000fe20003800200 */
[----:B------:R-:W-:Y:S02]  /*0ab0*/  LOP3.LUT P1, RZ, R2, 0xf, RZ, 0xc0, !PT ;  /* 0x0000000f02ff7812 */ /* 0x000fe4000782c0ff */
[----:B------:R-:W-:-:S02]  /*0ac0*/  ISETP.NE.U32.AND P0, PT, R6, 0x1, PT ;  /* 0x000000010600780c */ /* 0x000fc40003f05070 */
[----:B------:R-:W-:Y:S02]  /*0ad0*/  P2R R6, PR, RZ, 0x2 ;  /* 0x00000002ff067803 */ /* 0x000fe40000000000 */
[C---:B------:R-:W-:Y:S02]  /*0ae0*/  LOP3.LUT P6, RZ, R2.reuse, 0x3, RZ, 0xc0, !PT ;  /* 0x0000000302ff7812 */ /* 0x040fe400078cc0ff */
[C---:B------:R-:W-:Y:S02]  /*0af0*/  LOP3.LUT P5, RZ, R2.reuse, 0x7, RZ, 0xc0, !PT ;  /* 0x0000000702ff7812 */ /* 0x040fe400078ac0ff */
[C---:B------:R-:W-:Y:S02]  /*0b00*/  LOP3.LUT P4, RZ, R2.reuse, 0x1f, RZ, 0xc0, !PT ;  /* 0x0000001f02ff7812 */ /* 0x040fe4000788c0ff */
[C---:B------:R-:W-:Y:S02]  /*0b10*/  LOP3.LUT P3, RZ, R2.reuse, 0x3f, RZ, 0xc0, !PT ;  /* 0x0000003f02ff7812 */ /* 0x040fe4000786c0ff */
[----:B------:R-:W-:-:S02]  /*0b20*/  LOP3.LUT P2, RZ, R2, 0x7f, RZ, 0xc0, !PT ;  /* 0x0000007f02ff7812 */ /* 0x000fc4000784c0ff */
[C---:B------:R-:W-:Y:S01]  /*0b30*/  LOP3.LUT P1, RZ, R2.reuse, 0xff, RZ, 0xc0, !PT ;  /* 0x000000ff02ff7812 */ /* 0x040fe2000782c0ff */
[----:B0-----:R-:W-:-:S05]  /*0b40*/  IMAD.WIDE R4, R2, 0x4, R4 ;  /* 0x0000000402047825 */ /* 0x001fca00078e0204 */
[----:B------:R0:W-:Y:S01]  /*0b50*/  STG.E desc[UR4][R4.64], R8 ;  /* 0x0000000804007986 */ /* 0x0001e2000c101904 */
[----:B------:R-:W-:Y:S06]  /*0b60*/  BAR.SYNC.DEFER_BLOCKING 0x0 ;  /* 0x0000000000007b1d */ /* 0x000fec0000010000 */
[----:B------:R-:W-:Y:S05]  /*0b70*/  @!P0 BRA `(.L_x_70) ;  /* 0x0000000000108947 */ /* 0x000fea0003800000 */
[----:B------:R-:W2:Y:S04]  /*0b80*/  LDG.E R6, desc[UR4][R4.64+0x4] ;  /* 0x0000040404067981 */ /* 0x000ea8000c1e1900 */
[----:B------:R-:W2:Y:S02]  /*0b90*/  LDG.E R7, desc[UR4][R4.64] ;  /* 0x0000000404077981 */ /* 0x000ea4000c1e1900 */
[----:B--2---:R-:W-:-:S05]  /*0ba0*/  IADD3 R7, PT, PT, R6, R7, RZ ;  /* 0x0000000706077210 */ /* 0x004fca0007ffe0ff */
[----:B------:R1:W-:Y:S02]  /*0bb0*/  STG.E desc[UR4][R4.64], R7 ;  /* 0x0000000704007986 */ /* 0x0003e4000c101904 */
.L_x_70:
[----:B------:R-:W-:Y:S05]  /*0bc0*/  BSYNC.RECONVERGENT B0 ;  /* 0x0000000000007941 */ /* 0x000fea0003800200 */
.L_x_69:
[----:B------:R-:W-:Y:S01]  /*0bd0*/  BAR.SYNC.DEFER_BLOCKING 0x0 ;  /* 0x0000000000007b1d */ /* 0x000fe20000010000 */
[----:B------:R-:W-:-:S05]  /*0be0*/  LOP3.LUT P0, RZ, R2, 0x1ff, RZ, 0xc0, !PT ;  /* 0x000001ff02ff7812 */ /* 0x000fca000780c0ff */
[----:B------:R-:W-:Y:S04]  /*0bf0*/  BSSY.RECONVERGENT B0, `(.L_x_71) ;  /* 0x0000006000007945 */ /* 0x000fe80003800200 */
[----:B------:R-:W-:Y:S05]  /*0c00*/  @P6 BRA `(.L_x_72) ;  /* 0x0000000000106947 */ /* 0x000fea0003800000 */
[----:B------:R-:W2:Y:S04]  /*0c10*/  LDG.E R6, desc[UR4][R4.64+0x8] ;  /* 0x0000080404067981 */ /* 0x000ea8000c1e1900 */
[----:B-1----:R-:W2:Y:S02]  /*0c20*/  LDG.E R7, desc[UR4][R4.64] ;  /* 0x0000000404077981 */ /* 0x002ea4000c1e1900 */
[----:B--2---:R-:W-:-:S05]  /*0c30*/  IMAD.IADD R7, R6, 0x1, R7 ;  /* 0x0000000106077824 */ /* 0x004fca00078e0207 */
[----:B------:R2:W-:Y:S02]  /*0c40*/  STG.E desc[UR4][R4.64], R7 ;  /* 0x0000000704007986 */ /* 0x0005e4000c101904 */
.L_x_72:
[----:B------:R-:W-:Y:S05]  /*0c50*/  BSYNC.RECONVERGENT B0 ;  /* 0x0000000000007941 */ /* 0x000fea0003800200 */
.L_x_71:
[----:B------:R-:W-:Y:S01]  /*0c60*/  BAR.SYNC.DEFER_BLOCKING 0x0 ;  /* 0x0000000000007b1d */ /* 0x000fe20000010000 */
[----:B------:R-:W-:-:S05]  /*0c70*/  ISETP.NE.AND P6, PT, R0, RZ, PT ;  /* 0x000000ff0000720c */ /* 0x000fca0003fc5270 */
[----:B------:R-:W-:Y:S04]  /*0c80*/  BSSY.RECONVERGENT B0, `(.L_x_73) ;  /* 0x0000006000007945 */ /* 0x000fe80003800200 */
[----:B------:R-:W-:Y:S05]  /*0c90*/  @P5 BRA `(.L_x_74) ;  /* 0x0000000000105947 */ /* 0x000fea0003800000 */
[----:B------:R-:W3:Y:S04]  /*0ca0*/  LDG.E R0, desc[UR4][R4.64+0x10] ;  /* 0x0000100404007981 */ /* 0x000ee8000c1e1900 */
[----:B-12---:R-:W3:Y:S02]  /*0cb0*/  LDG.E R7, desc[UR4][R4.64] ;  /* 0x0000000404077981 */ /* 0x006ee4000c1e1900 */
[----:B---3--:R-:W-:-:S05]  /*0cc0*/  IADD3 R7, PT, PT, R0, R7, RZ ;  /* 0x0000000700077210 */ /* 0x008fca0007ffe0ff */
[----:B------:R3:W-:Y:S02]  /*0cd0*/  STG.E desc[UR4][R4.64], R7 ;  /* 0x0000000704007986 */ /* 0x0007e4000c101904 */
.L_x_74:
[----:B------:R-:W-:Y:S05]  /*0ce0*/  BSYNC.RECONVERGENT B0 ;  /* 0x0000000000007941 */ /* 0x000fea0003800200 */
.L_x_73:
[----:B------:R-:W-:Y:S01]  /*0cf0*/  BAR.SYNC.DEFER_BLOCKING 0x0 ;  /* 0x0000000000007b1d */ /* 0x000fe20000010000 */
[----:B------:R-:W-:-:S05]  /*0d00*/  LOP3.LUT P5, RZ, R2, 0xf, RZ, 0xc0, !PT ;  /* 0x0000000f02ff7812 */ /* 0x000fca00078ac0ff */
[----:B------:R-:W-:Y:S08]  /*0d10*/  BSSY.RECONVERGENT B0, `(.L_x_75) ;  /* 0x0000006000007945 */ /* 0x000ff00003800200 */
[----:B------:R-:W-:Y:S05]  /*0d20*/  @P5 BRA `(.L_x_76) ;  /* 0x0000000000105947 */ /* 0x000fea0003800000 */
[----:B------:R-:W4:Y:S04]  /*0d30*/  LDG.E R0, desc[UR4][R4.64+0x20] ;  /* 0x0000200404007981 */ /* 0x000f28000c1e1900 */
[----:B-123--:R-:W4:Y:S02]  /*0d40*/  LDG.E R7, desc[UR4][R4.64] ;  /* 0x0000000404077981 */ /* 0x00ef24000c1e1900 */
[----:B----4-:R-:W-:-:S05]  /*0d50*/  IMAD.IADD R7, R0, 0x1, R7 ;  /* 0x0000000100077824 */ /* 0x010fca00078e0207 */
[----:B------:R4:W-:Y:S02]  /*0d60*/  STG.E desc[UR4][R4.64], R7 ;  /* 0x0000000704007986 */ /* 0x0009e4000c101904 */
.L_x_76:
[----:B------:R-:W-:Y:S05]  /*0d70*/  BSYNC.RECONVERGENT B0 ;  /* 0x0000000000007941 */ /* 0x000fea0003800200 */
.L_x_75:
[----:B------:R-:W-:Y:S06]  /*0d80*/  BAR.SYNC.DEFER_BLOCKING 0x0 ;  /* 0x0000000000007b1d */ /* 0x000fec0000010000 */
[----:B------:R-:W-:Y:S04]  /*0d90*/  BSSY.RECONVERGENT B0, `(.L_x_77) ;  /* 0x0000006000007945 */ /* 0x000fe80003800200 */
[----:B------:R-:W-:Y:S05]  /*0da0*/  @P4 BRA `(.L_x_78) ;  /* 0x0000000000104947 */ /* 0x000fea0003800000 */
[----:B------:R-:W5:Y:S04]  /*0db0*/  LDG.E R0, desc[UR4][R4.64+0x40] ;  /* 0x0000400404007981 */ /* 0x000f68000c1e1900 */
[----:B-1234-:R-:W5:Y:S02]  /*0dc0*/  LDG.E R7, desc[UR4][R4.64] ;  /* 0x0000000404077981 */ /* 0x01ef64000c1e1900 */
[----:B-----5:R-:W-:-:S05]  /*0dd0*/  IADD3 R7, PT, PT, R0, R7, RZ ;  /* 0x0000000700077210 */ /* 0x020fca0007ffe0ff */
[----:B------:R1:W-:Y:S02]  /*0de0*/  STG.E desc[UR4][R4.64], R7 ;  /* 0x0000000704007986 */ /* 0x0003e4000c101904 */
.L_x_78:
[----:B------:R-:W-:Y:S05]  /*0df0*/  BSYNC.RECONVERGENT B0 ;  /* 0x0000000000007941 */ /* 0x000fea0003800200 */
.L_x_77:
[----:B------:R-:W-:Y:S06]  /*0e00*/  BAR.SYNC.DEFER_BLOCKING 0x0 ;  /* 0x0000000000007b1d */ /* 0x000fec0000010000 */
[----:B------:R-:W-:Y:S04]  /*0e10*/  BSSY.RECONVERGENT B0, `(.L_x_79) ;  /* 0x0000006000007945 */ /* 0x000fe80003800200 */
[----:B------:R-:W-:Y:S05]  /*0e20*/  @P3 BRA `(.L_x_80) ;  /* 0x0000000000103947 */ /* 0x000fea0003800000 */
[----:B------:R-:W5:Y:S04]  /*0e30*/  LDG.E R0, desc[UR4][R4.64+0x80] ;  /* 0x0000800404007981 */ /* 0x000f68000c1e1900 */
[----:B-1234-:R-:W5:Y:S02]  /*0e40*/  LDG.E R7, desc[UR4][R4.64] ;  /* 0x0000000404077981 */ /* 0x01ef64000c1e1900 */
[----:B-----5:R-:W-:-:S05]  /*0e50*/  IMAD.IADD R7, R0, 0x1, R7 ;  /* 0x0000000100077824 */ /* 0x020fca00078e0207 */
[----:B------:R1:W-:Y:S02]  /*0e60*/  STG.E desc[UR4][R4.64], R7 ;  /* 0x0000000704007986 */ /* 0x0003e4000c101904 */
.L_x_80:
[----:B------:R-:W-:Y:S05]  /*0e70*/  BSYNC.RECONVERGENT B0 ;  /* 0x0000000000007941 */ /* 0x000fea0003800200 */
.L_x_79:
[----:B------:R-:W-:Y:S06]  /*0e80*/  BAR.SYNC.DEFER_BLOCKING 0x0 ;  /* 0x0000000000007b1d */ /* 0x000fec0000010000 */
[----:B------:R-:W-:Y:S04]  /*0e90*/  BSSY.RECONVERGENT B0, `(.L_x_81) ;  /* 0x0000006000007945 */ /* 0x000fe80003800200 */
[----:B------:R-:W-:Y:S05]  /*0ea0*/  @P2 BRA `(.L_x_82) ;  /* 0x0000000000102947 */ /* 0x000fea0003800000 */
[----:B------:R-:W5:Y:S04]  /*0eb0*/  LDG.E R0, desc[UR4][R4.64+0x100] ;  /* 0x0001000404007981 */ /* 0x000f68000c1e1900 */
[----:B-1234-:R-:W5:Y:S02]  /*0ec0*/  LDG.E R7, desc[UR4][R4.64] ;  /* 0x0000000404077981 */ /* 0x01ef64000c1e1900 */
[----:B-----5:R-:W-:-:S05]  /*0ed0*/  IADD3 R7, PT, PT, R0, R7, RZ ;  /* 0x0000000700077210 */ /* 0x020fca0007ffe0ff */
[----:B------:R1:W-:Y:S02]  /*0ee0*/  STG.E desc[UR4][R4.64], R7 ;  /* 0x0000000704007986 */ /* 0x0003e4000c101904 */
.L_x_82:
[----:B------:R-:W-:Y:S05]  /*0ef0*/  BSYNC.RECONVERGENT B0 ;  /* 0x0000000000007941 */ /* 0x000fea0003800200 */
.L_x_81:
[----:B------:R-:W-:Y:S06]  /*0f00*/  BAR.SYNC.DEFER_BLOCKING 0x0 ;  /* 0x0000000000007b1d */ /* 0x000fec0000010000 */
[----:B------:R-:W-:Y:S04]  /*0f10*/  BSSY.RECONVERGENT B0, `(.L_x_83) ;  /* 0x0000006000007945 */ /* 0x000fe80003800200 */
[----:B------:R-:W-:Y:S05]  /*0f20*/  @P1 BRA `(.L_x_84) ;  /* 0x0000000000101947 */ /* 0x000fea0003800000 */
[----:B------:R-:W5:Y:S04]  /*0f30*/  LDG.E R0, desc[UR4][R4.64+0x200] ;  /* 0x0002000404007981 */ /* 0x000f68000c1e1900 */
[----:B-1234-:R-:W5:Y:S02]  /*0f40*/  LDG.E R7, desc[UR4][R4.64] ;  /* 0x0000000404077981 */ /* 0x01ef64000c1e1900 */
[----:B-----5:R-:W-:-:S05]  /*0f50*/  IMAD.IADD R7, R0, 0x1, R7 ;  /* 0x0000000100077824 */ /* 0x020fca00078e0207 */
[----:B------:R1:W-:Y:S02]  /*0f60*/  STG.E desc[UR4][R4.64], R7 ;  /* 0x0000000704007986 */ /* 0x0003e4000c101904 */
.L_x_84:
[----:B------:R-:W-:Y:S05]  /*0f70*/  BSYNC.RECONVERGENT B0 ;  /* 0x0000000000007941 */ /* 0x000fea0003800200 */
.L_x_83:
[----:B------:R-:W-:Y:S06]  /*0f80*/  BAR.SYNC.DEFER_BLOCKING 0x0 ;  /* 0x0000000000007b1d */ /* 0x000fec0000010000 */
[----:B------:R-:W-:Y:S04]  /*0f90*/  BSSY.RECONVERGENT B0, `(.L_x_85) ;  /* 0x0000006000007945 */ /* 0x000fe80003800200 */
[----:B------:R-:W-:Y:S05]  /*0fa0*/  @P0 BRA `(.L_x_86) ;  /* 0x0000000000100947 */ /* 0x000fea0003800000 */
[----:B------:R-:W5:Y:S04]  /*0fb0*/  LDG.E R0, desc[UR4][R4.64+0x400] ;  /* 0x0004000404007981 */ /* 0x000f68000c1e1900 */
[----:B-1234-:R-:W5:Y:S02]  /*0fc0*/  LDG.E R7, desc[UR4][R4.64] ;  /* 0x0000000404077981 */ /* 0x01ef64000c1e1900 */
[----:B-----5:R-:W-:-:S05]  /*0fd0*/  IADD3 R7, PT, PT, R0, R7, RZ ;  /* 0x0000000700077210 */ /* 0x020fca0007ffe0ff */
[----:B------:R1:W-:Y:S02]  /*0fe0*/  STG.E desc[UR4][R4.64], R7 ;  /* 0x0000000704007986 */ /* 0x0003e4000c101904 */
.L_x_86:
[----:B------:R-:W-:Y:S05]  /*0ff0*/  BSYNC.RECONVERGENT B0 ;  /* 0x0000000000007941 */ /* 0x000fea0003800200 */
.L_x_85:
[----:B------:R-:W-:Y:S06]  /*1000*/  BAR.SYNC.DEFER_BLOCKING 0x0 ;  /* 0x0000000000007b1d */ /* 0x000fec0000010000 */
[----:B------:R-:W-:Y:S05]  /*1010*/  @P6 EXIT ;  /* 0x000000000000694d */ /* 0x000fea0003800000 */
[----:B01234-:R-:W2:Y:S01]  /*1020*/  LDG.E R5, desc[UR4][R4.64] ;  /* 0x0000000404057981 */ /* 0x01fea2000c1e1900 */
[----:B------:R-:W0:Y:S02]  /*1030*/  LDC.64 R6, c[0x0][0x388] ;  /* 0x0000e200ff067b82 */ /* 0x000e240000000a00 */
[----:B0-----:R-:W-:-:S05]  /*1040*/  IMAD.WIDE.U32 R2, R3, 0x4, R6 ;  /* 0x0000000403027825 */ /* 0x001fca00078e0006 */
[----:B--2---:R-:W-:Y:S01]  /*1050*/  STG.E desc[UR4][R2.64], R5 ;  /* 0x0000000502007986 */ /* 0x004fe2000c101904 */
[----:B------:R-:W-:Y:S05]  /*1060*/  EXIT ;  /* 0x000000000000794d */ /* 0x000fea0003800000 */
.L_x_87:
        /* <DEDUP_REMOVED lines=9> */
.L_x_91:


//--------------------- .nv.shared._Z18fast_kernel_sharedPiS_ --------------------------
	.section	.nv.shared._Z18fast_kernel_sharedPiS_,"aw",@nobits
	.sectionflags	@""
	.align	4
.nv.shared._Z18fast_kernel_sharedPiS_:
	.zero		3072


//--------------------- .nv.shared.reserved.0     --------------------------
	.section	.nv.shared.reserved.0,"aw",@nobits
	.weak		__nv_reservedSMEM_offset_0_alias
	.size		__nv_reservedSMEM_offset_0_alias, 0, 64
	.other		__nv_reservedSMEM_offset_0_alias,@"STO_CUDA_RESERVED_SHARED STV_DEFAULT"
__nv_reservedSMEM_offset_0_alias:
	.zero		0
	.zero		64


//--------------------- .nv.shared._Z18slow_kernel_sharedPiS_ --------------------------
	.section	.nv.shared._Z18slow_kernel_sharedPiS_,"aw",@nobits
	.sectionflags	@""
	.align	4
.nv.shared._Z18slow_kernel_sharedPiS_:
	.zero		3072


//--------------------- .nv.constant0._Z18fast_kernel_sharedPiS_ --------------------------
	.section	.nv.constant0._Z18fast_kernel_sharedPiS_,"a",@progbits
	.sectionflags	@""
	.align	4
.nv.constant0._Z18fast_kernel_sharedPiS_:
	.zero		912


//--------------------- .nv.constant0._Z18slow_kernel_sharedPiS_ --------------------------
	.section	.nv.constant0._Z18slow_kernel_sharedPiS_,"a",@progbits
	.sectionflags	@""
	.align	4
.nv.constant0._Z18slow_kernel_sharedPiS_:
	.zero		912


//--------------------- .nv.constant0._Z11fast_kernelPiS_ --------------------------
	.section	.nv.constant0._Z11fast_kernelPiS_,"a",@progbits
	.sectionflags	@""
	.align	4
.nv.constant0._Z11fast_kernelPiS_:
	.zero		912


//--------------------- .nv.constant0._Z11slow_kernelPiS_ --------------------------
	.section	.nv.constant0._Z11slow_kernelPiS_,"a",@progbits
	.sectionflags	@""
	.align	4
.nv.constant0._Z11slow_kernelPiS_:
	.zero		912


//--------------------- SYMBOLS --------------------------

	.type		.nv.reservedSmem.offset0,@object
	.size		.nv.reservedSmem.offset0,0x4
	.type		.nv.reservedSmem.cap,@object
	.size		.nv.reservedSmem.cap,0x4
